	.target	sm_90a

	.elftype	@"ET_EXEC"


//--------------------- .note.nv.tkinfo           --------------------------
	.section	.note.nv.tkinfo,"",@"SHT_NOTE"
	.sectionflags	@"SHF_NOTE_NV_TKINFO"
	.tkinfo
        /*0018*/ 	.word	0x00000002
        /*0030*/ 	.string	""
        /*0030*/ 	.string	"ptxas"
        /*0030*/ 	.string	"Cuda compilation tools, release 13.0, V13.0.88"
        /*0030*/ 	.string	"Build cuda_13.0.r13.0/compiler.36424714_0"
        /*0030*/ 	.string	"-v  -suppress-debug-info  -lineinfo  -arch sm_90a "



//--------------------- .note.nv.cuinfo           --------------------------
	.section	.note.nv.cuinfo,"",@"SHT_NOTE"
	.sectionflags	@"SHF_NOTE_NV_CUINFO"
        /*0018*/ 	.short	0x0002
        /*001a*/ 	.short	0x005a
        /*001c*/ 	.short	0x0082
	.zero		2


//--------------------- .nv.info                  --------------------------
	.section	.nv.info,"",@"SHT_CUDA_INFO"
	.align	4


	//----- nvinfo : EIATTR_REGCOUNT
	.align		4
        /*0000*/ 	.byte	0x04, 0x2f
        /*0002*/ 	.short	(.L_1 - .L_0)
	.align		4
.L_0:
        /*0004*/ 	.word	index@(gluon_wgmma)
        /*0008*/ 	.word	0x0000009a


	//----- nvinfo : EIATTR_FRAME_SIZE
	.align		4
.L_1:
        /*000c*/ 	.byte	0x04, 0x11
        /*000e*/ 	.short	(.L_3 - .L_2)
	.align		4
.L_2:
        /*0010*/ 	.word	index@(gluon_wgmma)
        /*0014*/ 	.word	0x00000000


	//----- nvinfo : EIATTR_MIN_STACK_SIZE
	.align		4
.L_3:
        /*0018*/ 	.byte	0x04, 0x12
        /*001a*/ 	.short	(.L_5 - .L_4)
	.align		4
.L_4:
        /*001c*/ 	.word	index@(gluon_wgmma)
        /*0020*/ 	.word	0x00000000
.L_5:


//--------------------- .nv.compat                --------------------------
	.section	.nv.compat,"",@"SHT_CUDA_COMPAT_INFO"
	.align	4
        /*0000*/ 	.byte	0x02, 0x09, 0x01, 0x00, 0x02, 0x02, 0x04, 0x00, 0x02, 0x05, 0x05, 0x00, 0x03, 0x07, 0x01, 0x01
        /*0010*/ 	.byte	0x02, 0x03, 0x03, 0x00, 0x02, 0x06, 0x01, 0x00, 0x04, 0x0b, 0x08, 0x00, 0x00, 0x00, 0x00, 0x00
        /*0020*/ 	.byte	0x00, 0x00, 0x00, 0x00


//--------------------- .nv.info.gluon_wgmma      --------------------------
	.section	.nv.info.gluon_wgmma,"",@"SHT_CUDA_INFO"
	.sectionflags	@""
	.align	4


	//----- nvinfo : EIATTR_CUDA_API_VERSION
	.align		4
        /*0000*/ 	.byte	0x04, 0x37
        /*0002*/ 	.short	(.L_7 - .L_6)
.L_6:
        /*0004*/ 	.word	0x00000082


	//----- nvinfo : EIATTR_KPARAM_INFO
	.align		4
.L_7:
        /*0008*/ 	.byte	0x04, 0x17
        /*000a*/ 	.short	(.L_9 - .L_8)
.L_8:
        /*000c*/ 	.word	0x00000000
        /*0010*/ 	.short	0x000a
        /*0012*/ 	.short	0x0048
        /*0014*/ 	.byte	0x00, 0xf4, 0x21, 0x00


	//----- nvinfo : EIATTR_KPARAM_INFO
	.align		4
.L_9:
        /*0018*/ 	.byte	0x04, 0x17
        /*001a*/ 	.short	(.L_11 - .L_10)
.L_10:
        /*001c*/ 	.word	0x00000000
        /*0020*/ 	.short	0x0009
        /*0022*/ 	.short	0x0040
        /*0024*/ 	.byte	0x00, 0xf4, 0x21, 0x00


	//----- nvinfo : EIATTR_KPARAM_INFO
	.align		4
.L_11:
        /*0028*/ 	.byte	0x04, 0x17
        /*002a*/ 	.short	(.L_13 - .L_12)
.L_12:
        /*002c*/ 	.word	0x00000000
        /*0030*/ 	.short	0x0008
        /*0032*/ 	.short	0x0038
        /*0034*/ 	.byte	0x00, 0xf0, 0x21, 0x00


	//----- nvinfo : EIATTR_KPARAM_INFO
	.align		4
.L_13:
        /*0038*/ 	.byte	0x04, 0x17
        /*003a*/ 	.short	(.L_15 - .L_14)
.L_14:
        /*003c*/ 	.word	0x00000000
        /*0040*/ 	.short	0x0007
        /*0042*/ 	.short	0x0030
        /*0044*/ 	.byte	0x00, 0xf0, 0x21, 0x00


	//----- nvinfo : EIATTR_KPARAM_INFO
	.align		4
.L_15:
        /*0048*/ 	.byte	0x04, 0x17
        /*004a*/ 	.short	(.L_17 - .L_16)
.L_16:
        /*004c*/ 	.word	0x00000000
        /*0050*/ 	.short	0x0006
        /*0052*/ 	.short	0x0028
        /*0054*/ 	.byte	0x00, 0xf0, 0x21, 0x00


	//----- nvinfo : EIATTR_KPARAM_INFO
	.align		4
.L_17:
        /*0058*/ 	.byte	0x04, 0x17
        /*005a*/ 	.short	(.L_19 - .L_18)
.L_18:
        /*005c*/ 	.word	0x00000000
        /*0060*/ 	.short	0x0005
        /*0062*/ 	.short	0x0020
        /*0064*/ 	.byte	0x00, 0xf0, 0x11, 0x00


	//----- nvinfo : EIATTR_KPARAM_INFO
	.align		4
.L_19:
        /*0068*/ 	.byte	0x04, 0x17
        /*006a*/ 	.short	(.L_21 - .L_20)
.L_20:
        /*006c*/ 	.word	0x00000000
        /*0070*/ 	.short	0x0004
        /*0072*/ 	.short	0x001c
        /*0074*/ 	.byte	0x00, 0xf0, 0x11, 0x00


	//----- nvinfo : EIATTR_KPARAM_INFO
	.align		4
.L_21:
        /*0078*/ 	.byte	0x04, 0x17
        /*007a*/ 	.short	(.L_23 - .L_22)
.L_22:
        /*007c*/ 	.word	0x00000000
        /*0080*/ 	.short	0x0003
        /*0082*/ 	.short	0x0018
        /*0084*/ 	.byte	0x00, 0xf0, 0x11, 0x00


	//----- nvinfo : EIATTR_KPARAM_INFO
	.align		4
.L_23:
        /*0088*/ 	.byte	0x04, 0x17
        /*008a*/ 	.short	(.L_25 - .L_24)
.L_24:
        /*008c*/ 	.word	0x00000000
        /*0090*/ 	.short	0x0002
        /*0092*/ 	.short	0x0010
        /*0094*/ 	.byte	0x00, 0xf4, 0x21, 0x00


	//----- nvinfo : EIATTR_KPARAM_INFO
	.align		4
.L_25:
        /*0098*/ 	.byte	0x04, 0x17
        /*009a*/ 	.short	(.L_27 - .L_26)
.L_26:
        /*009c*/ 	.word	0x00000000
        /*00a0*/ 	.short	0x0001
        /*00a2*/ 	.short	0x0008
        /*00a4*/ 	.byte	0x00, 0xf4, 0x21, 0x00


	//----- nvinfo : EIATTR_KPARAM_INFO
	.align		4
.L_27:
        /*00a8*/ 	.byte	0x04, 0x17
        /*00aa*/ 	.short	(.L_29 - .L_28)
.L_28:
        /*00ac*/ 	.word	0x00000000
        /*00b0*/ 	.short	0x0000
        /*00b2*/ 	.short	0x0000
        /*00b4*/ 	.byte	0x00, 0xf4, 0x21, 0x00


	//----- nvinfo : EIATTR_SPARSE_MMA_MASK
	.align		4
.L_29:
        /*00b8*/ 	.byte	0x03, 0x50
        /*00ba*/ 	.short	0x0000


	//----- nvinfo : EIATTR_MAXREG_COUNT
	.align		4
        /*00bc*/ 	.byte	0x03, 0x1b
        /*00be*/ 	.short	0x00ff


	//----- nvinfo : EIATTR_NUM_BARRIERS
	.align		4
        /*00c0*/ 	.byte	0x02, 0x4c
        /*00c2*/ 	.byte	0x01
	.zero		1


	//----- nvinfo : EIATTR_MERCURY_ISA_VERSION
	.align		4
        /*00c4*/ 	.byte	0x03, 0x5f
        /*00c6*/ 	.short	0x0101


	//----- nvinfo : EIATTR_INT_WARP_WIDE_INSTR_OFFSETS
	.align		4
        /*00c8*/ 	.byte	0x04, 0x31
        /*00ca*/ 	.short	(.L_31 - .L_30)


	//   ....[0]....
.L_30:
        /*00cc*/ 	.word	0x00001300


	//   ....[1]....
        /*00d0*/ 	.word	0x00001320


	//   ....[2]....
        /*00d4*/ 	.word	0x00001330


	//   ....[3]....
        /*00d8*/ 	.word	0x00001410


	//   ....[4]....
        /*00dc*/ 	.word	0x00001d40


	//   ....[5]....
        /*00e0*/ 	.word	0x00001d50


	//   ....[6]....
        /*00e4*/ 	.word	0x00001dd0


	//   ....[7]....
        /*00e8*/ 	.word	0x00001de0


	//   ....[8]....
        /*00ec*/ 	.word	0x00002300


	//   ....[9]....
        /*00f0*/ 	.word	0x00002320


	//----- nvinfo : EIATTR_COOP_GROUP_MASK_REGIDS
	.align		4
.L_31:
        /*00f4*/ 	.byte	0x04, 0x29
        /*00f6*/ 	.short	(.L_33 - .L_32)


	//   ....[0]....
.L_32:
        /*00f8*/ 	.word	0xffffffff


	//   ....[1]....
        /*00fc*/ 	.word	0xffffffff


	//   ....[2]....
        /*0100*/ 	.word	0xffffffff


	//----- nvinfo : EIATTR_COOP_GROUP_INSTR_OFFSETS
	.align		4
.L_33:
        /*0104*/ 	.byte	0x04, 0x28
        /*0106*/ 	.short	(.L_35 - .L_34)


	//   ....[0]....
.L_34:
        /*0108*/ 	.word	0x00000150


	//   ....[1]....
        /*010c*/ 	.word	0x00000720


	//   ....[2]....
        /*0110*/ 	.word	0x00000cd0


	//----- nvinfo : EIATTR_MBARRIER_INSTR_OFFSETS
	.align		4
.L_35:
        /*0114*/ 	.byte	0x04, 0x39
        /*0116*/ 	.short	(.L_37 - .L_36)


	//   ....[0]....
.L_36:
        /*0118*/ 	.word	0x00001490
        /*011c*/ 	.word	0x000000ff
        /*0120*/ 	.word	0x00018000
        /*0124*/ 	.short	0x0100
        /*0126*/ 	.byte	0x14
	.zero		1


	//   ....[1]....
        /*0128*/ 	.word	0x00001620
        /*012c*/ 	.word	0x000000ff
        /*0130*/ 	.word	0x00018008
        /*0134*/ 	.short	0x0100
        /*0136*/ 	.byte	0x14
	.zero		1


	//   ....[2]....
        /*0138*/ 	.word	0x000017b0
        /*013c*/ 	.word	0x000000ff
        /*0140*/ 	.word	0x00018010
        /*0144*/ 	.short	0x0100
        /*0146*/ 	.byte	0x14
	.zero		1


	//   ....[3]....
        /*0148*/ 	.word	0x00001ed0
        /*014c*/ 	.word	0x000000ff
        /*0150*/ 	.word	0x00018000
        /*0154*/ 	.short	0x010a
        /*0156*/ 	.byte	0x1f
	.zero		1


	//   ....[4]....
        /*0158*/ 	.word	0x00002280
        /*015c*/ 	.word	0x000000ff
        /*0160*/ 	.word	0x00018000
        /*0164*/ 	.short	0x0108
        /*0166*/ 	.byte	0x14
	.zero		1


	//   ....[5]....
        /*0168*/ 	.word	0x000023c0
        /*016c*/ 	.word	0x000000ff
        /*0170*/ 	.word	0x00018008
        /*0174*/ 	.short	0x0108
        /*0176*/ 	.byte	0x14
	.zero		1


	//   ....[6]....
        /*0178*/ 	.word	0x000024b0
        /*017c*/ 	.word	0x000000ff
        /*0180*/ 	.word	0x00018010
        /*0184*/ 	.short	0x0108
        /*0186*/ 	.byte	0x14
	.zero		1


	//   ....[7]....
        /*0188*/ 	.word	0x000028b0
        /*018c*/ 	.word	0x000000ff
        /*0190*/ 	.word	0x00018000
        /*0194*/ 	.short	0x010a
        /*0196*/ 	.byte	0x1f
	.zero		1


	//----- nvinfo : EIATTR_NUM_MBARRIERS
	.align		4
.L_37:
        /*0198*/ 	.byte	0x03, 0x38
        /*019a*/ 	.short	0x0003


	//----- nvinfo : EIATTR_EXIT_INSTR_OFFSETS
	.align		4
        /*019c*/ 	.byte	0x04, 0x1c
        /*019e*/ 	.short	(.L_39 - .L_38)


	//   ....[0]....
.L_38:
        /*01a0*/ 	.word	0x000028a0


	//----- nvinfo : EIATTR_REQNTID
	.align		4
.L_39:
        /*01a4*/ 	.byte	0x04, 0x10
        /*01a6*/ 	.short	(.L_41 - .L_40)
.L_40:
        /*01a8*/ 	.word	0x00000080
        /*01ac*/ 	.word	0x00000001
        /*01b0*/ 	.word	0x00000001


	//----- nvinfo : EIATTR_CRS_STACK_SIZE
	.align		4
.L_41:
        /*01b4*/ 	.byte	0x04, 0x1e
        /*01b6*/ 	.short	(.L_43 - .L_42)
.L_42:
        /*01b8*/ 	.word	0x00000000


	//----- nvinfo : EIATTR_CBANK_PARAM_SIZE
	.align		4
.L_43:
        /*01bc*/ 	.byte	0x03, 0x19
        /*01be*/ 	.short	0x0050


	//----- nvinfo : EIATTR_PARAM_CBANK
	.align		4
        /*01c0*/ 	.byte	0x04, 0x0a
        /*01c2*/ 	.short	(.L_45 - .L_44)
	.align		4
.L_44:
        /*01c4*/ 	.word	index@(.nv.constant0.gluon_wgmma)
        /*01c8*/ 	.short	0x0210
        /*01ca*/ 	.short	0x0050


	//----- nvinfo : EIATTR_SW_WAR
	.align		4
.L_45:
        /*01cc*/ 	.byte	0x04, 0x36
        /*01ce*/ 	.short	(.L_47 - .L_46)
.L_46:
        /*01d0*/ 	.word	0x00000008
.L_47:


//--------------------- .nv.callgraph             --------------------------
	.section	.nv.callgraph,"",@"SHT_CUDA_CALLGRAPH"
	.align	4
	.sectionentsize	8
	.align		4
        /*0000*/ 	.word	0x00000000
	.align		4
        /*0004*/ 	.word	0xffffffff
	.align		4
        /*0008*/ 	.word	0x00000000
	.align		4
        /*000c*/ 	.word	0xfffffffe
	.align		4
        /*0010*/ 	.word	0x00000000
	.align		4
        /*0014*/ 	.word	0xfffffffd
	.align		4
        /*0018*/ 	.word	0x00000000
	.align		4
        /*001c*/ 	.word	0xfffffffc


//--------------------- .text.gluon_wgmma         --------------------------
	.section	.text.gluon_wgmma,"ax",@progbits
	.align	128
        .global         gluon_wgmma
        .type           gluon_wgmma,@function
        .size           gluon_wgmma,(.L_x_52 - gluon_wgmma)
        .other          gluon_wgmma,@"STO_CUDA_ENTRY STV_DEFAULT"
gluon_wgmma:
.text.gluon_wgmma:
[----:B------:R-:W-:Y:S01]  /*0000*/  LDC R1, c[0x0][0x28] ;  /* 0x00000a00ff017b82 */ /* 0x000fe20000000800 */
[----:B------:R-:W1:Y:S07]  /*0010*/  S2R R0, SR_TID.X ;  /* 0x0000000000007919 */ /* 0x000e6e0000002100 */
[----:B------:R-:W2:Y:S01]  /*0020*/  S2UR UR4, SR_CgaCtaId ;  /* 0x00000000000479c3 */ /* 0x000ea20000008800 */
[----:B------:R-:W-:Y:S01]  /*0030*/  UMOV UR20, 0x400 ;  /* 0x0000040000147882 */ /* 0x000fe20000000000 */
[----:B------:R-:W-:Y:S01]  /*0040*/  ULDC UR6, c[0x0][0xc] ;  /* 0x0000030000067ab9 */ /* 0x000fe20000000800 */
[----:B------:R-:W-:Y:S01]  /*0050*/  ULDC.64 UR26, c[0x0][0x250] ;  /* 0x00009400001a7ab9 */ /* 0x000fe20000000a00 */
[----:B------:R-:W-:Y:S04]  /*0060*/  BSSY B0, `(.L_x_0) ;  /* 0x000001f000007945 */ /* 0x000fe80003800000 */
[----:B------:R-:W3:Y:S08]  /*0070*/  LDC R6, c[0x0][0x228] ;  /* 0x00008a00ff067b82 */ /* 0x000ef00000000800 */
[----:B------:R-:W4:Y:S08]  /*0080*/  LDC R14, c[0x0][0x230] ;  /* 0x00008c00ff0e7b82 */ /* 0x000f300000000800 */
[----:B------:R-:W-:Y:S01]  /*0090*/  S2UR UR37, SR_CTAID.Y ;  /* 0x00000000002579c3 */ /* 0x000fe20000002600 */
[----:B--2---:R-:W-:-:S03]  /*00a0*/  ULEA UR20, UR4, UR20, 0x18 ;  /* 0x0000001404147291 */ /* 0x004fc6000f8ec03f */
[----:B------:R-:W-:Y:S01]  /*00b0*/  ULDC UR4, c[0x0][0x10] ;  /* 0x0000040000047ab9 */ /* 0x000fe20000000800 */
[----:B-1----:R-:W-:-:S03]  /*00c0*/  LOP3.LUT R2, R0, 0x7f, RZ, 0xc0, !PT ;  /* 0x0000007f00027812 */ /* 0x002fc600078ec0ff */
[----:B------:R-:W1:Y:S01]  /*00d0*/  S2UR UR5, SR_CTAID.Z ;  /* 0x00000000000579c3 */ /* 0x000e620000002700 */
[----:B---3--:R-:W-:Y:S01]  /*00e0*/  VIADD R6, R6, 0xffffffff ;  /* 0xffffffff06067836 */ /* 0x008fe20000000000 */
[C---:B------:R-:W-:Y:S02]  /*00f0*/  ISETP.GE.U32.AND P0, PT, R2.reuse, 0x20, PT ;  /* 0x000000200200780c */ /* 0x040fe40003f06070 */
[C---:B------:R-:W-:Y:S02]  /*0100*/  ISETP.NE.U32.AND P2, PT, R2.reuse, RZ, PT ;  /* 0x000000ff0200720c */ /* 0x040fe40003f45070 */
[----:B------:R-:W-:Y:S02]  /*0110*/  LEA R12, R2, UR20, 0x2 ;  /* 0x00000014020c7c11 */ /* 0x000fe4000f8e10ff */
[----:B------:R-:W2:Y:S01]  /*0120*/  S2UR UR38, SR_CTAID.X ;  /* 0x00000000002679c3 */ /* 0x000ea20000002500 */
[----:B----4-:R-:W-:-:S06]  /*0130*/  VIADD R13, R14, 0xffffffff ;  /* 0xffffffff0e0d7836 */ /* 0x010fcc0000000000 */
[----:B------:R3:W-:Y:S01]  /*0140*/  @!P0 STS [R12], RZ ;  /* 0x000000ff0c008388 */ /* 0x0007e20000000800 */
[----:B------:R-:W-:-:S03]  /*0150*/  NOP ;  /* 0x0000000000007918 */ /* 0x000fc60000000000 */
[----:B------:R3:W-:Y:S01]  /*0160*/  @!P2 STS [UR20+0x24], R6 ;  /* 0x00002406ff00a988 */ /* 0x0007e20008000814 */
[----:B-1----:R-:W-:-:S03]  /*0170*/  UIMAD UR4, UR5, UR4, UR37 ;  /* 0x00000004050472a4 */ /* 0x002fc6000f8e0225 */
[----:B------:R3:W-:Y:S01]  /*0180*/  @!P2 STS [UR20+0x20], R13 ;  /* 0x0000200dff00a988 */ /* 0x0007e20008000814 */
[----:B--2---:R-:W-:-:S04]  /*0190*/  UIMAD UR4, UR4, UR6, UR38 ;  /* 0x00000006040472a4 */ /* 0x004fc8000f8e0226 */
[----:B------:R-:W-:-:S03]  /*01a0*/  UIMAD UR5, UR4, 0x180, URZ ;  /* 0x00000180040578a4 */ /* 0x000fc6000f8e023f */
[----:B------:R-:W-:Y:S01]  /*01b0*/  UMOV UR4, URZ ;  /* 0x0000003f00047c82 */ /* 0x000fe20008000000 */
[----:B------:R-:W-:-:S04]  /*01c0*/  UIADD3 UR22, UP0, UR5, UR26, URZ ;  /* 0x0000001a05167290 */ /* 0x000fc8000ff1e03f */
[----:B------:R-:W-:Y:S01]  /*01d0*/  ULEA.HI.X.SX32 UR23, UR5, UR27, 0x1, UP0 ;  /* 0x0000001b05177291 */ /* 0x000fe200080f0e3f */
[----:B---3--:R-:W-:Y:S11]  /*01e0*/  @P2 BRA `(.L_x_1) ;  /* 0x0000000000182947 */ /* 0x008ff60003800000 */
[----:B------:R-:W1:Y:S01]  /*01f0*/  LDS R3, [UR20+0x8] ;  /* 0x00000814ff037984 */ /* 0x000e620008000800 */
[----:B------:R-:W2:Y:S01]  /*0200*/  LDC.64 R8, c[0x0][0x210] ;  /* 0x00008400ff087b82 */ /* 0x000ea20000000a00 */
[----:B------:R-:W-:Y:S02]  /*0210*/  IMAD.MOV.U32 R4, RZ, RZ, 0x70 ;  /* 0x00000070ff047424 */ /* 0x000fe400078e00ff */
[----:B--2---:R2:W-:Y:S03]  /*0220*/  STS.64 [UR20], R8 ;  /* 0x00000008ff007988 */ /* 0x0045e60008000a14 */
[----:B-1----:R-:W-:-:S05]  /*0230*/  LOP3.LUT R3, R3, 0x10, R4, 0xd8, !PT ;  /* 0x0000001003037812 */ /* 0x002fca00078ed804 */
[----:B------:R2:W-:Y:S02]  /*0240*/  STS [UR20+0x8], R3 ;  /* 0x00000803ff007988 */ /* 0x0005e40008000814 */
.L_x_1:
[----:B------:R-:W-:Y:S05]  /*0250*/  BSYNC B0 ;  /* 0x0000000000007941 */ /* 0x000fea0003800000 */
.L_x_0:
[----:B------:R-:W-:Y:S04]  /*0260*/  BSSY B0, `(.L_x_2) ;  /* 0x000000a000007945 */ /* 0x000fe80003800000 */
[----:B------:R-:W-:Y:S05]  /*0270*/  @P2 BRA `(.L_x_3) ;  /* 0x0000000000202947 */ /* 0x000fea0003800000 */
[----:B--2---:R-:W1:Y:S01]  /*0280*/  LDS R3, [UR20+0x34] ;  /* 0x00003414ff037984 */ /* 0x004e620008000800 */
[----:B------:R-:W-:Y:S02]  /*0290*/  IMAD.MOV.U32 R4, RZ, RZ, 0x3f000000 ;  /* 0x3f000000ff047424 */ /* 0x000fe400078e00ff */
[----:B------:R-:W-:Y:S01]  /*02a0*/  @!P2 IMAD.MOV.U32 R5, RZ, RZ, 0x7f ;  /* 0x0000007fff05a424 */ /* 0x000fe200078e00ff */
[----:B------:R-:W2:Y:S02]  /*02b0*/  @!P2 LDS R8, [UR20+0x38] ;  /* 0x00003814ff08a984 */ /* 0x000ea40008000800 */
[----:B-1----:R-:W-:Y:S02]  /*02c0*/  LOP3.LUT R3, R3, 0xff000000, R4, 0xb8, !PT ;  /* 0xff00000003037812 */ /* 0x002fe400078eb804 */
[----:B--2---:R-:W-:-:S03]  /*02d0*/  @!P2 LOP3.LUT R4, R8, 0xff, R5, 0xb8, !PT ;  /* 0x000000ff0804a812 */ /* 0x004fc600078eb805 */
[----:B------:R1:W-:Y:S04]  /*02e0*/  STS [UR20+0x34], R3 ;  /* 0x00003403ff007988 */ /* 0x0003e80008000814 */
[----:B------:R1:W-:Y:S02]  /*02f0*/  @!P2 STS [UR20+0x38], R4 ;  /* 0x00003804ff00a988 */ /* 0x0003e40008000814 */
.L_x_3:
[----:B------:R-:W-:Y:S05]  /*0300*/  BSYNC B0 ;  /* 0x0000000000007941 */ /* 0x000fea0003800000 */
.L_x_2:
[----:B------:R-:W-:Y:S04]  /*0310*/  BSSY B0, `(.L_x_4) ;  /* 0x000000e000007945 */ /* 0x000fe80003800000 */
[----:B------:R-:W-:Y:S05]  /*0320*/  @P2 BRA `(.L_x_5) ;  /* 0x0000000000302947 */ /* 0x000fea0003800000 */
[----:B-1----:R-:W1:Y:S01]  /*0330*/  LDS R4, [UR20+0x34] ;  /* 0x00003414ff047984 */ /* 0x002e620008000800 */
[----:B------:R-:W3:Y:S03]  /*0340*/  LDC.64 R10, c[0x0][0x238] ;  /* 0x00008e00ff0a7b82 */ /* 0x000ee60000000a00 */
[----:B--2---:R-:W2:Y:S01]  /*0350*/  LDS R3, [UR20+0x1c] ;  /* 0x00001c14ff037984 */ /* 0x004ea20008000800 */
[C---:B---3--:R-:W-:Y:S01]  /*0360*/  SHF.L.U64.HI R8, R10.reuse, 0x1, R11 ;  /* 0x000000010a087819 */ /* 0x048fe2000001020b */
[----:B------:R-:W-:-:S03]  /*0370*/  IMAD.SHL.U32 R5, R10, 0x2, RZ ;  /* 0x000000020a057824 */ /* 0x000fc600078e00ff */
[--C-:B------:R-:W-:Y:S02]  /*0380*/  SHF.R.U32.HI R10, RZ, 0x4, R8.reuse ;  /* 0x00000004ff0a7819 */ /* 0x100fe40000011608 */
[----:B------:R-:W-:-:S05]  /*0390*/  SHF.R.U64 R5, R5, 0x4, R8 ;  /* 0x0000000405057819 */ /* 0x000fca0000001208 */
[----:B------:R3:W-:Y:S01]  /*03a0*/  STS [UR20+0xc], R5 ;  /* 0x00000c05ff007988 */ /* 0x0007e20008000814 */
[----:B-1----:R-:W-:Y:S02]  /*03b0*/  LOP3.LUT R4, R4, 0x7, RZ, 0xb8, !PT ;  /* 0x0000000704047812 */ /* 0x002fe400078eb8ff */
[----:B--2---:R-:W-:-:S03]  /*03c0*/  LOP3.LUT R3, R3, 0xf, R10, 0xb8, !PT ;  /* 0x0000000f03037812 */ /* 0x004fc600078eb80a */
[----:B------:R3:W-:Y:S04]  /*03d0*/  STS [UR20+0x34], R4 ;  /* 0x00003404ff007988 */ /* 0x0007e80008000814 */
[----:B------:R3:W-:Y:S02]  /*03e0*/  STS [UR20+0x1c], R3 ;  /* 0x00001c03ff007988 */ /* 0x0007e40008000814 */
.L_x_5:
[----:B------:R-:W-:Y:S05]  /*03f0*/  BSYNC B0 ;  /* 0x0000000000007941 */ /* 0x000fea0003800000 */
.L_x_4:
[----:B------:R-:W-:Y:S04]  /*0400*/  BSSY B1, `(.L_x_6) ;  /* 0x000001a000017945 */ /* 0x000fe80003800000 */
[----:B------:R-:W-:Y:S04]  /*0410*/  BSSY B0, `(.L_x_7) ;  /* 0x0000015000007945 */ /* 0x000fe80003800000 */
[----:B------:R-:W-:Y:S05]  /*0420*/  @P2 BRA `(.L_x_8) ;  /* 0x0000000000202947 */ /* 0x000fea0003800000 */
[----:B-123--:R-:W1:Y:S02]  /*0430*/  LDS R3, [UR20+0x34] ;  /* 0x00003414ff037984 */ /* 0x00ee640008000800 */
[----:B-1----:R-:W-:-:S05]  /*0440*/  LOP3.LUT R3, R3, 0x38, RZ, 0xb8, !PT ;  /* 0x0000003803037812 */ /* 0x002fca00078eb8ff */
[----:B------:R1:W-:Y:S01]  /*0450*/  STS [UR20+0x34], R3 ;  /* 0x00003403ff007988 */ /* 0x0003e20008000814 */
[----:B------:R-:W-:Y:S05]  /*0460*/  @P2 BRA `(.L_x_9) ;  /* 0x0000000000202947 */ /* 0x000fea0003800000 */
[----:B-1----:R-:W1:Y:S01]  /*0470*/  LDS R3, [UR20+0x8] ;  /* 0x00000814ff037984 */ /* 0x002e620008000800 */
[----:B------:R-:W-:-:S05]  /*0480*/  IMAD.MOV.U32 R4, RZ, RZ, 0x780 ;  /* 0x00000780ff047424 */ /* 0x000fca00078e00ff */
[----:B-1----:R-:W-:-:S05]  /*0490*/  LOP3.LUT R3, R3, 0x500, R4, 0xd8, !PT ;  /* 0x0000050003037812 */ /* 0x002fca00078ed804 */
[----:B------:R4:W-:Y:S02]  /*04a0*/  STS [UR20+0x8], R3 ;  /* 0x00000803ff007988 */ /* 0x0009e40008000814 */
.L_x_8:
[----:B------:R-:W-:Y:S05]  /*04b0*/  @P2 BRA `(.L_x_10) ;  /* 0x0000000000282947 */ /* 0x000fea0003800000 */
[----:B-1234-:R-:W1:Y:S02]  /*04c0*/  LDS R3, [UR20+0x8] ;  /* 0x00000814ff037984 */ /* 0x01ee640008000800 */
[----:B-1----:R-:W-:-:S05]  /*04d0*/  LOP3.LUT R3, R3, 0x1800, RZ, 0xb8, !PT ;  /* 0x0000180003037812 */ /* 0x002fca00078eb8ff */
[----:B------:R2:W-:Y:S02]  /*04e0*/  STS [UR20+0x8], R3 ;  /* 0x00000803ff007988 */ /* 0x0005e40008000814 */
.L_x_9:
[----:B------:R-:W-:Y:S05]  /*04f0*/  @P2 BREAK B0 ;  /* 0x0000000000002942 */ /* 0x000fea0003800000 */
[----:B------:R-:W-:Y:S05]  /*0500*/  @P2 BRA `(.L_x_11) ;  /* 0x0000000000242947 */ /* 0x000fea0003800000 */
[----:B------:R-:W3:Y:S01]  /*0510*/  LDS R4, [UR20+0x8] ;  /* 0x00000814ff047984 */ /* 0x000ee20008000800 */
[----:B-12---:R-:W-:-:S05]  /*0520*/  IMAD.MOV.U32 R3, RZ, RZ, 0x6000 ;  /* 0x00006000ff037424 */ /* 0x006fca00078e00ff */
[----:B---3--:R-:W-:-:S04]  /*0530*/  LOP3.LUT R3, R4, 0x6000, R3, 0xd8, !PT ;  /* 0x0000600004037812 */ /* 0x008fc800078ed803 */
[----:B------:R-:W-:-:S05]  /*0540*/  LOP3.LUT R3, R3, 0x400000, RZ, 0xb8, !PT ;  /* 0x0040000003037812 */ /* 0x000fca00078eb8ff */
[----:B------:R5:W-:Y:S02]  /*0550*/  STS [UR20+0x8], R3 ;  /* 0x00000803ff007988 */ /* 0x000be40008000814 */
.L_x_10:
[----:B------:R-:W-:Y:S05]  /*0560*/  BSYNC B0 ;  /* 0x0000000000007941 */ /* 0x000fea0003800000 */
.L_x_7:
[----:B-12345:R-:W1:Y:S02]  /*0570*/  @!P2 LDS R3, [UR20+0x8] ;  /* 0x00000814ff03a984 */ /* 0x03ee640008000800 */
[----:B-1----:R-:W-:-:S05]  /*0580*/  @!P2 LOP3.LUT R3, R3, 0x8000, RZ, 0xb8, !PT ;  /* 0x000080000303a812 */ /* 0x002fca00078eb8ff */
[----:B------:R3:W-:Y:S02]  /*0590*/  @!P2 STS [UR20+0x8], R3 ;  /* 0x00000803ff00a988 */ /* 0x0007e40008000814 */
.L_x_11:
[----:B------:R-:W-:Y:S05]  /*05a0*/  BSYNC B1 ;  /* 0x0000000000017941 */ /* 0x000fea0003800000 */
.L_x_6:
[----:B------:R-:W-:Y:S05]  /*05b0*/  WARPSYNC.ALL ;  /* 0x0000000000007948 */ /* 0x000fea0003800000 */
[----:B------:R-:W4:Y:S02]  /*05c0*/  LDC R7, c[0x0][0x22c] ;  /* 0x00008b00ff077b82 */ /* 0x000f240000000800 */
[----:B----4-:R-:W-:Y:S01]  /*05d0*/  VIADD R7, R7, 0xffffffff ;  /* 0xffffffff07077836 */ /* 0x010fe20000000000 */
[----:B------:R-:W-:Y:S06]  /*05e0*/  @P0 BRA `(.L_x_12) ;  /* 0x0000000000280947 */ /* 0x000fec0003800000 */
[----:B-123--:R-:W1:Y:S01]  /*05f0*/  S2R R3, SR_LANEID ;  /* 0x0000000000037919 */ /* 0x00ee620000000000 */
[----:B------:R-:W-:Y:S05]  /*0600*/  WARPSYNC.ALL ;  /* 0x0000000000007948 */ /* 0x000fea0003800000 */
[----:B-1----:R-:W-:-:S05]  /*0610*/  IMAD.SHL.U32 R3, R3, 0x4, RZ ;  /* 0x0000000403037824 */ /* 0x002fca00078e00ff */
[----:B------:R-:W1:Y:S01]  /*0620*/  LDS R9, [R3+UR20] ;  /* 0x0000001403097984 */ /* 0x000e620008000800 */
[----:B------:R-:W-:-:S05]  /*0630*/  IADD3 R4, P1, R3, UR22, RZ ;  /* 0x0000001603047c10 */ /* 0x000fca000ff3e0ff */
[----:B------:R-:W-:-:S05]  /*0640*/  IMAD.X R5, RZ, RZ, UR23, P1 ;  /* 0x00000017ff057e24 */ /* 0x000fca00088e06ff */
[----:B-1----:R4:W5:Y:S01]  /*0650*/  ATOMG.E.EXCH.STRONG.GPU PT, RZ, [R4], R9 ;  /* 0x0000000904ff73a8 */ /* 0x00296200041ee100 */
[----:B------:R-:W-:-:S04]  /*0660*/  DEPBAR {5,4,3,2,1,0} ;  /* 0x0000003f0000791a */ /* 0x000fc80000000000 */
[----:B------:R4:W-:Y:S01]  /*0670*/  UTMACCTL.IV [UR22] ;  /* 0x00000000160079b9 */ /* 0x0009e20008000000 */
[----:B------:R-:W-:Y:S01]  /*0680*/  NOP ;  /* 0x0000000000007918 */ /* 0x000fe20000000000 */
.L_x_12:
[----:B------:R-:W-:Y:S05]  /*0690*/  @P0 BRA `(.L_x_13) ;  /* 0x00000000000c0947 */ /* 0x000fea0003800000 */
[----:B------:R0:W-:Y:S01]  /*06a0*/  UTMACMDFLUSH ;  /* 0x00000000000079b7 */ /* 0x0001e20000000000 */
[----:B------:R-:W-:Y:S05]  /*06b0*/  @P0 BRA `(.L_x_13) ;  /* 0x0000000000040947 */ /* 0x000fea0003800000 */
[----:B------:R-:W-:-:S04]  /*06c0*/  DEPBAR.LE SB0, 0x0 ;  /* 0x000080000000791a */ /* 0x000fc80000000000 */
.L_x_13:
[----:B------:R-:W-:Y:S05]  /*06d0*/  WARPSYNC.ALL ;  /* 0x0000000000007948 */ /* 0x000fea0003800000 */
[----:B-----5:R-:W-:Y:S06]  /*06e0*/  BAR.SYNC.DEFER_BLOCKING 0x0 ;  /* 0x0000000000007b1d */ /* 0x020fec0000010000 */
[----:B------:R-:W-:Y:S02]  /*06f0*/  BSSY B1, `(.L_x_14) ;  /* 0x000000b000017945 */ /* 0x000fe40003800000 */
[----:B------:R-:W-:Y:S06]  /*0700*/  BAR.SYNC.DEFER_BLOCKING 0x0 ;  /* 0x0000000000007b1d */ /* 0x000fec0000010000 */
[----:B------:R5:W-:Y:S01]  /*0710*/  @!P0 STS [R12], RZ ;  /* 0x000000ff0c008388 */ /* 0x000be20000000800 */
[----:B------:R-:W-:Y:S01]  /*0720*/  NOP ;  /* 0x0000000000007918 */ /* 0x000fe20000000000 */
[----:B------:R-:W-:Y:S05]  /*0730*/  @P2 BRA `(.L_x_15) ;  /* 0x0000000000182947 */ /* 0x000fea0003800000 */
[----:B-123--:R-:W1:Y:S01]  /*0740*/  LDS R3, [UR20+0x8] ;  /* 0x00000814ff037984 */ /* 0x00ee620008000800 */
[----:B----4-:R-:W2:Y:S01]  /*0750*/  LDC.64 R8, c[0x0][0x218] ;  /* 0x00008600ff087b82 */ /* 0x010ea20000000a00 */
[----:B------:R-:W-:Y:S02]  /*0760*/  IMAD.MOV.U32 R4, RZ, RZ, 0x70 ;  /* 0x00000070ff047424 */ /* 0x000fe400078e00ff */
[----:B--2---:R2:W-:Y:S03]  /*0770*/  STS.64 [UR20], R8 ;  /* 0x00000008ff007988 */ /* 0x0045e60008000a14 */
[----:B-1----:R-:W-:-:S05]  /*0780*/  LOP3.LUT R3, R3, 0x10, R4, 0xd8, !PT ;  /* 0x0000001003037812 */ /* 0x002fca00078ed804 */
[----:B------:R2:W-:Y:S02]  /*0790*/  STS [UR20+0x8], R3 ;  /* 0x00000803ff007988 */ /* 0x0005e40008000814 */
.L_x_15:
[----:B----4-:R-:W-:Y:S05]  /*07a0*/  BSYNC B1 ;  /* 0x0000000000017941 */ /* 0x010fea0003800000 */
.L_x_14:
[----:B------:R-:W-:Y:S04]  /*07b0*/  BSSY B1, `(.L_x_16) ;  /* 0x000000a000017945 */ /* 0x000fe80003800000 */
[----:B------:R-:W-:Y:S05]  /*07c0*/  @P2 BRA `(.L_x_17) ;  /* 0x0000000000202947 */ /* 0x000fea0003800000 */
[----:B-123--:R-:W1:Y:S01]  /*07d0*/  LDS R3, [UR20+0x34] ;  /* 0x00003414ff037984 */ /* 0x00ee620008000800 */
[----:B------:R-:W-:Y:S02]  /*07e0*/  IMAD.MOV.U32 R8, RZ, RZ, 0x3f000000 ;  /* 0x3f000000ff087424 */ /* 0x000fe400078e00ff */
[----:B------:R-:W-:Y:S01]  /*07f0*/  @!P2 IMAD.MOV.U32 R4, RZ, RZ, 0x3f ;  /* 0x0000003fff04a424 */ /* 0x000fe200078e00ff */
[----:B------:R-:W2:Y:S02]  /*0800*/  @!P2 LDS R5, [UR20+0x38] ;  /* 0x00003814ff05a984 */ /* 0x000ea40008000800 */
[----:B-1----:R-:W-:Y:S02]  /*0810*/  LOP3.LUT R3, R3, 0xff000000, R8, 0xb8, !PT ;  /* 0xff00000003037812 */ /* 0x002fe400078eb808 */
[----:B--2---:R-:W-:-:S03]  /*0820*/  @!P2 LOP3.LUT R4, R5, 0xff, R4, 0xb8, !PT ;  /* 0x000000ff0504a812 */ /* 0x004fc600078eb804 */
[----:B------:R4:W-:Y:S04]  /*0830*/  STS [UR20+0x34], R3 ;  /* 0x00003403ff007988 */ /* 0x0009e80008000814 */
[----:B------:R4:W-:Y:S02]  /*0840*/  @!P2 STS [UR20+0x38], R4 ;  /* 0x00003804ff00a988 */ /* 0x0009e40008000814 */
.L_x_17:
[----:B------:R-:W-:Y:S05]  /*0850*/  BSYNC B1 ;  /* 0x0000000000017941 */ /* 0x000fea0003800000 */
.L_x_16:
[----:B------:R-:W-:Y:S04]  /*0860*/  BSSY B1, `(.L_x_18) ;  /* 0x0000004000017945 */ /* 0x000fe80003800000 */
[----:B------:R-:W-:Y:S05]  /*0870*/  @P2 BRA `(.L_x_19) ;  /* 0x0000000000082947 */ /* 0x000fea0003800000 */
[----:B------:R1:W-:Y:S04]  /*0880*/  STS [UR20+0x24], R13 ;  /* 0x0000240dff007988 */ /* 0x0003e80008000814 */
[----:B------:R1:W-:Y:S02]  /*0890*/  STS [UR20+0x20], R7 ;  /* 0x00002007ff007988 */ /* 0x0003e40008000814 */
.L_x_19:
[----:B------:R-:W-:Y:S05]  /*08a0*/  BSYNC B1 ;  /* 0x0000000000017941 */ /* 0x000fea0003800000 */
.L_x_18:
[----:B------:R-:W-:Y:S04]  /*08b0*/  BSSY B1, `(.L_x_20) ;  /* 0x000000e000017945 */ /* 0x000fe80003800000 */
[----:B------:R-:W-:Y:S05]  /*08c0*/  @P2 BRA `(.L_x_21) ;  /* 0x0000000000302947 */ /* 0x000fea0003800000 */
[----:B----4-:R-:W4:Y:S01]  /*08d0*/  LDS R4, [UR20+0x34] ;  /* 0x00003414ff047984 */ /* 0x010f220008000800 */
[----:B------:R-:W4:Y:S03]  /*08e0*/  LDC.64 R10, c[0x0][0x240] ;  /* 0x00009000ff0a7b82 */ /* 0x000f260000000a00 */
[----:B-123--:R-:W1:Y:S01]  /*08f0*/  LDS R3, [UR20+0x1c] ;  /* 0x00001c14ff037984 */ /* 0x00ee620008000800 */
[C---:B----4-:R-:W-:Y:S01]  /*0900*/  SHF.L.U64.HI R8, R10.reuse, 0x1, R11 ;  /* 0x000000010a087819 */ /* 0x050fe2000001020b */
[----:B------:R-:W-:-:S03]  /*0910*/  IMAD.SHL.U32 R5, R10, 0x2, RZ ;  /* 0x000000020a057824 */ /* 0x000fc600078e00ff */
[--C-:B------:R-:W-:Y:S02]  /*0920*/  SHF.R.U32.HI R10, RZ, 0x4, R8.reuse ;  /* 0x00000004ff0a7819 */ /* 0x100fe40000011608 */
[----:B------:R-:W-:-:S05]  /*0930*/  SHF.R.U64 R5, R5, 0x4, R8 ;  /* 0x0000000405057819 */ /* 0x000fca0000001208 */
[----:B------:R2:W-:Y:S01]  /*0940*/  STS [UR20+0xc], R5 ;  /* 0x00000c05ff007988 */ /* 0x0005e20008000814 */
[----:B------:R-:W-:Y:S02]  /*0950*/  LOP3.LUT R4, R4, 0x7, RZ, 0xb8, !PT ;  /* 0x0000000704047812 */ /* 0x000fe400078eb8ff */
[----:B-1----:R-:W-:-:S03]  /*0960*/  LOP3.LUT R3, R3, 0xf, R10, 0xb8, !PT ;  /* 0x0000000f03037812 */ /* 0x002fc600078eb80a */
[----:B------:R2:W-:Y:S04]  /*0970*/  STS [UR20+0x34], R4 ;  /* 0x00003404ff007988 */ /* 0x0005e80008000814 */
[----:B------:R2:W-:Y:S02]  /*0980*/  STS [UR20+0x1c], R3 ;  /* 0x00001c03ff007988 */ /* 0x0005e40008000814 */
.L_x_21:
[----:B------:R-:W-:Y:S05]  /*0990*/  BSYNC B1 ;  /* 0x0000000000017941 */ /* 0x000fea0003800000 */
.L_x_20:
[----:B------:R-:W-:Y:S04]  /*09a0*/  BSSY B2, `(.L_x_22) ;  /* 0x000001a000027945 */ /* 0x000fe80003800000 */
[----:B------:R-:W-:Y:S04]  /*09b0*/  BSSY B1, `(.L_x_23) ;  /* 0x0000015000017945 */ /* 0x000fe80003800000 */
[----:B------:R-:W-:Y:S05]  /*09c0*/  @P2 BRA `(.L_x_24) ;  /* 0x0000000000202947 */ /* 0x000fea0003800000 */
[----:B-1234-:R-:W1:Y:S02]  /*09d0*/  LDS R3, [UR20+0x34] ;  /* 0x00003414ff037984 */ /* 0x01ee640008000800 */
[----:B-1----:R-:W-:-:S05]  /*09e0*/  LOP3.LUT R3, R3, 0x38, RZ, 0xb8, !PT ;  /* 0x0000003803037812 */ /* 0x002fca00078eb8ff */
[----:B------:R1:W-:Y:S01]  /*09f0*/  STS [UR20+0x34], R3 ;  /* 0x00003403ff007988 */ /* 0x0003e20008000814 */
[----:B------:R-:W-:Y:S05]  /*0a00*/  @P2 BRA `(.L_x_25) ;  /* 0x0000000000202947 */ /* 0x000fea0003800000 */
[----:B-1----:R-:W1:Y:S01]  /*0a10*/  LDS R3, [UR20+0x8] ;  /* 0x00000814ff037984 */ /* 0x002e620008000800 */
[----:B------:R-:W-:-:S05]  /*0a20*/  IMAD.MOV.U32 R4, RZ, RZ, 0x780 ;  /* 0x00000780ff047424 */ /* 0x000fca00078e00ff */
[----:B-1----:R-:W-:-:S05]  /*0a30*/  LOP3.LUT R3, R3, 0x500, R4, 0xd8, !PT ;  /* 0x0000050003037812 */ /* 0x002fca00078ed804 */
[----:B------:R1:W-:Y:S02]  /*0a40*/  STS [UR20+0x8], R3 ;  /* 0x00000803ff007988 */ /* 0x0003e40008000814 */
.L_x_24:
[----:B------:R-:W-:Y:S05]  /*0a50*/  @P2 BRA `(.L_x_26) ;  /* 0x0000000000282947 */ /* 0x000fea0003800000 */
[----:B-1234-:R-:W1:Y:S02]  /*0a60*/  LDS R3, [UR20+0x8] ;  /* 0x00000814ff037984 */ /* 0x01ee640008000800 */
[----:B-1----:R-:W-:-:S05]  /*0a70*/  LOP3.LUT R3, R3, 0x1800, RZ, 0xb8, !PT ;  /* 0x0000180003037812 */ /* 0x002fca00078eb8ff */
[----:B------:R2:W-:Y:S02]  /*0a80*/  STS [UR20+0x8], R3 ;  /* 0x00000803ff007988 */ /* 0x0005e40008000814 */
.L_x_25:
[----:B------:R-:W-:Y:S05]  /*0a90*/  @P2 BREAK B1 ;  /* 0x0000000000012942 */ /* 0x000fea0003800000 */
[----:B------:R-:W-:Y:S05]  /*0aa0*/  @P2 BRA `(.L_x_27) ;  /* 0x0000000000242947 */ /* 0x000fea0003800000 */
[----:B-12---:R-:W1:Y:S01]  /*0ab0*/  LDS R3, [UR20+0x8] ;  /* 0x00000814ff037984 */ /* 0x006e620008000800 */
[----:B------:R-:W-:-:S05]  /*0ac0*/  IMAD.MOV.U32 R4, RZ, RZ, 0x6000 ;  /* 0x00006000ff047424 */ /* 0x000fca00078e00ff */
[----:B-1----:R-:W-:-:S04]  /*0ad0*/  LOP3.LUT R3, R3, 0x6000, R4, 0xd8, !PT ;  /* 0x0000600003037812 */ /* 0x002fc800078ed804 */
[----:B------:R-:W-:-:S05]  /*0ae0*/  LOP3.LUT R3, R3, 0x400000, RZ, 0xb8, !PT ;  /* 0x0040000003037812 */ /* 0x000fca00078eb8ff */
[----:B------:R1:W-:Y:S02]  /*0af0*/  STS [UR20+0x8], R3 ;  /* 0x00000803ff007988 */ /* 0x0003e40008000814 */
.L_x_26:
[----:B------:R-:W-:Y:S05]  /*0b00*/  BSYNC B1 ;  /* 0x0000000000017941 */ /* 0x000fea0003800000 */
.L_x_23:
[----:B-1234-:R-:W1:Y:S02]  /*0b10*/  @!P2 LDS R3, [UR20+0x8] ;  /* 0x00000814ff03a984 */ /* 0x01ee640008000800 */
[----:B-1----:R-:W-:-:S05]  /*0b20*/  @!P2 LOP3.LUT R3, R3, 0x8000, RZ, 0xb8, !PT ;  /* 0x000080000303a812 */ /* 0x002fca00078eb8ff */
[----:B------:R3:W-:Y:S02]  /*0b30*/  @!P2 STS [UR20+0x8], R3 ;  /* 0x00000803ff00a988 */ /* 0x0007e40008000814 */
.L_x_27:
[----:B------:R-:W-:Y:S05]  /*0b40*/  BSYNC B2 ;  /* 0x0000000000027941 */ /* 0x000fea0003800000 */
.L_x_22:
[----:B------:R-:W-:Y:S05]  /*0b50*/  WARPSYNC.ALL ;  /* 0x0000000000007948 */ /* 0x000fea0003800000 */
[----:B------:R-:W-:-:S04]  /*0b60*/  UIADD3 UR25, UR5, 0x80, URZ ;  /* 0x0000008005197890 */ /* 0x000fc8000fffe03f */
[----:B------:R-:W-:-:S04]  /*0b70*/  UIADD3 UR24, UP0, UR25, UR26, URZ ;  /* 0x0000001a19187290 */ /* 0x000fc8000ff1e03f */
[----:B------:R-:W-:Y:S01]  /*0b80*/  ULEA.HI.X.SX32 UR25, UR25, UR27, 0x1, UP0 ;  /* 0x0000001b19197291 */ /* 0x000fe200080f0e3f */
[----:B------:R-:W-:Y:S11]  /*0b90*/  @P0 BRA `(.L_x_28) ;  /* 0x0000000000280947 */ /* 0x000ff60003800000 */
[----:B-123--:R-:W1:Y:S01]  /*0ba0*/  S2R R3, SR_LANEID ;  /* 0x0000000000037919 */ /* 0x00ee620000000000 */
[----:B------:R-:W-:Y:S05]  /*0bb0*/  WARPSYNC.ALL ;  /* 0x0000000000007948 */ /* 0x000fea0003800000 */
[----:B-1----:R-:W-:-:S05]  /*0bc0*/  IMAD.SHL.U32 R8, R3, 0x4, RZ ;  /* 0x0000000403087824 */ /* 0x002fca00078e00ff */
[----:B------:R-:W1:Y:S01]  /*0bd0*/  LDS R3, [R8+UR20] ;  /* 0x0000001408037984 */ /* 0x000e620008000800 */
[----:B------:R-:W-:-:S05]  /*0be0*/  IADD3 R4, P1, R8, UR24, RZ ;  /* 0x0000001808047c10 */ /* 0x000fca000ff3e0ff */
[----:B------:R-:W-:-:S05]  /*0bf0*/  IMAD.X R5, RZ, RZ, UR25, P1 ;  /* 0x00000019ff057e24 */ /* 0x000fca00088e06ff */
[----:B-1----:R4:W2:Y:S01]  /*0c00*/  ATOMG.E.EXCH.STRONG.GPU PT, RZ, [R4], R3 ;  /* 0x0000000304ff73a8 */ /* 0x0028a200041ee100 */
[----:B------:R-:W-:-:S04]  /*0c10*/  DEPBAR {5,4,3,2,1,0} ;  /* 0x0000003f0000791a */ /* 0x000fc80000000000 */
[----:B------:R4:W-:Y:S01]  /*0c20*/  UTMACCTL.IV [UR24] ;  /* 0x00000000180079b9 */ /* 0x0009e20008000000 */
[----:B------:R-:W-:Y:S01]  /*0c30*/  NOP ;  /* 0x0000000000007918 */ /* 0x000fe20000000000 */
.L_x_28:
[----:B------:R-:W-:Y:S05]  /*0c40*/  @P0 BRA `(.L_x_29) ;  /* 0x00000000000c0947 */ /* 0x000fea0003800000 */
[----:B------:R0:W-:Y:S01]  /*0c50*/  UTMACMDFLUSH ;  /* 0x00000000000079b7 */ /* 0x0001e20000000000 */
[----:B------:R-:W-:Y:S05]  /*0c60*/  @P0 BRA `(.L_x_29) ;  /* 0x0000000000040947 */ /* 0x000fea0003800000 */
[----:B------:R-:W-:-:S04]  /*0c70*/  DEPBAR.LE SB0, 0x0 ;  /* 0x000080000000791a */ /* 0x000fc80000000000 */
.L_x_29:
[----:B------:R-:W-:Y:S05]  /*0c80*/  WARPSYNC.ALL ;  /* 0x0000000000007948 */ /* 0x000fea0003800000 */
[----:B--2---:R-:W-:Y:S06]  /*0c90*/  BAR.SYNC.DEFER_BLOCKING 0x0 ;  /* 0x0000000000007b1d */ /* 0x004fec0000010000 */
[----:B------:R-:W-:Y:S02]  /*0ca0*/  BSSY B2, `(.L_x_30) ;  /* 0x000000b000027945 */ /* 0x000fe40003800000 */
[----:B------:R-:W-:Y:S06]  /*0cb0*/  BAR.SYNC.DEFER_BLOCKING 0x0 ;  /* 0x0000000000007b1d */ /* 0x000fec0000010000 */
[----:B------:R2:W-:Y:S01]  /*0cc0*/  @!P0 STS [R12], RZ ;  /* 0x000000ff0c008388 */ /* 0x0005e20000000800 */
[----:B------:R-:W-:Y:S01]  /*0cd0*/  NOP ;  /* 0x0000000000007918 */ /* 0x000fe20000000000 */
[----:B------:R-:W-:Y:S05]  /*0ce0*/  @P2 BRA `(.L_x_31) ;  /* 0x0000000000182947 */ /* 0x000fea0003800000 */
[----:B-1-34-:R-:W1:Y:S01]  /*0cf0*/  LDS R3, [UR20+0x8] ;  /* 0x00000814ff037984 */ /* 0x01ae620008000800 */
[----:B------:R-:W3:Y:S01]  /*0d00*/  LDC.64 R8, c[0x0][0x220] ;  /* 0x00008800ff087b82 */ /* 0x000ee20000000a00 */
[----:B------:R-:W-:Y:S02]  /*0d10*/  IMAD.MOV.U32 R4, RZ, RZ, 0x70 ;  /* 0x00000070ff047424 */ /* 0x000fe400078e00ff */
[----:B---3--:R3:W-:Y:S03]  /*0d20*/  STS.64 [UR20], R8 ;  /* 0x00000008ff007988 */ /* 0x0087e60008000a14 */
[----:B-1----:R-:W-:-:S05]  /*0d30*/  LOP3.LUT R3, R3, 0x10, R4, 0xd8, !PT ;  /* 0x0000001003037812 */ /* 0x002fca00078ed804 */
[----:B------:R3:W-:Y:S02]  /*0d40*/  STS [UR20+0x8], R3 ;  /* 0x00000803ff007988 */ /* 0x0007e40008000814 */
.L_x_31:
[----:B----4-:R-:W-:Y:S05]  /*0d50*/  BSYNC B2 ;  /* 0x0000000000027941 */ /* 0x010fea0003800000 */
.L_x_30:
[----:B------:R-:W-:Y:S04]  /*0d60*/  BSSY B3, `(.L_x_32) ;  /* 0x0000011000037945 */ /* 0x000fe80003800000 */
[----:B------:R-:W-:Y:S04]  /*0d70*/  BSSY B2, `(.L_x_33) ;  /* 0x000000e000027945 */ /* 0x000fe80003800000 */
[----:B------:R-:W-:Y:S05]  /*0d80*/  @P2 BRA `(.L_x_34) ;  /* 0x0000000000242947 */ /* 0x000fea0003800000 */
[----:B-1-3--:R-:W1:Y:S01]  /*0d90*/  LDS R3, [UR20+0x34] ;  /* 0x00003414ff037984 */ /* 0x00ae620008000800 */
[----:B------:R-:W-:-:S05]  /*0da0*/  IMAD.MOV.U32 R4, RZ, RZ, 0x3f000000 ;  /* 0x3f000000ff047424 */ /* 0x000fca00078e00ff */
[----:B-1----:R-:W-:-:S05]  /*0db0*/  LOP3.LUT R3, R3, 0xff000000, R4, 0xb8, !PT ;  /* 0xff00000003037812 */ /* 0x002fca00078eb804 */
[----:B------:R1:W-:Y:S01]  /*0dc0*/  STS [UR20+0x34], R3 ;  /* 0x00003403ff007988 */ /* 0x0003e20008000814 */
[----:B------:R-:W-:Y:S05]  /*0dd0*/  @P2 BRA `(.L_x_35) ;  /* 0x00000000001c2947 */ /* 0x000fea0003800000 */
[----:B-1----:R-:W1:Y:S01]  /*0de0*/  LDS R3, [UR20+0x38] ;  /* 0x00003814ff037984 */ /* 0x002e620008000800 */
[----:B------:R-:W-:-:S05]  /*0df0*/  IMAD.MOV.U32 R4, RZ, RZ, 0x7f ;  /* 0x0000007fff047424 */ /* 0x000fca00078e00ff */
[----:B-1----:R-:W-:-:S05]  /*0e00*/  LOP3.LUT R3, R3, 0xff, R4, 0xb8, !PT ;  /* 0x000000ff03037812 */ /* 0x002fca00078eb804 */
[----:B------:R4:W-:Y:S02]  /*0e10*/  STS [UR20+0x38], R3 ;  /* 0x00003803ff007988 */ /* 0x0009e40008000814 */
.L_x_34:
[----:B------:R-:W-:Y:S05]  /*0e20*/  @P2 BREAK B2 ;  /* 0x0000000000022942 */ /* 0x000fea0003800000 */
[----:B------:R-:W-:Y:S05]  /*0e30*/  @P2 BRA `(.L_x_36) ;  /* 0x00000000000c2947 */ /* 0x000fea0003800000 */
[----:B------:R1:W-:Y:S02]  /*0e40*/  STS [UR20+0x20], R7 ;  /* 0x00002007ff007988 */ /* 0x0003e40008000814 */
.L_x_35:
[----:B------:R-:W-:Y:S05]  /*0e50*/  BSYNC B2 ;  /* 0x0000000000027941 */ /* 0x000fea0003800000 */
.L_x_33:
[----:B------:R1:W-:Y:S02]  /*0e60*/  @!P2 STS [UR20+0x24], R6 ;  /* 0x00002406ff00a988 */ /* 0x0003e40008000814 */
.L_x_36:
[----:B------:R-:W-:Y:S05]  /*0e70*/  BSYNC B3 ;  /* 0x0000000000037941 */ /* 0x000fea0003800000 */
.L_x_32:
[----:B------:R-:W-:Y:S05]  /*0e80*/  WARPSYNC.ALL ;  /* 0x0000000000007948 */ /* 0x000fea0003800000 */
[----:B------:R-:W-:Y:S04]  /*0e90*/  BSSY B3, `(.L_x_37) ;  /* 0x000000e000037945 */ /* 0x000fe80003800000 */
[----:B------:R-:W-:Y:S05]  /*0ea0*/  @P2 BRA `(.L_x_38) ;  /* 0x0000000000302947 */ /* 0x000fea0003800000 */
[----:B------:R-:W5:Y:S01]  /*0eb0*/  LDS R4, [UR20+0x34] ;  /* 0x00003414ff047984 */ /* 0x000f620008000800 */
[----:B---3--:R-:W3:Y:S03]  /*0ec0*/  LDC.64 R8, c[0x0][0x248] ;  /* 0x00009200ff087b82 */ /* 0x008ee60000000a00 */
[----:B-1--4-:R-:W1:Y:S01]  /*0ed0*/  LDS R3, [UR20+0x1c] ;  /* 0x00001c14ff037984 */ /* 0x012e620008000800 */
[C---:B---3--:R-:W-:Y:S01]  /*0ee0*/  SHF.L.U64.HI R6, R8.reuse, 0x1, R9 ;  /* 0x0000000108067819 */ /* 0x048fe20000010209 */
[----:B------:R-:W-:-:S03]  /*0ef0*/  IMAD.SHL.U32 R5, R8, 0x2, RZ ;  /* 0x0000000208057824 */ /* 0x000fc600078e00ff */
[--C-:B------:R-:W-:Y:S02]  /*0f00*/  SHF.R.U32.HI R8, RZ, 0x4, R6.reuse ;  /* 0x00000004ff087819 */ /* 0x100fe40000011606 */
[----:B------:R-:W-:-:S05]  /*0f10*/  SHF.R.U64 R5, R5, 0x4, R6 ;  /* 0x0000000405057819 */ /* 0x000fca0000001206 */
[----:B------:R3:W-:Y:S01]  /*0f20*/  STS [UR20+0xc], R5 ;  /* 0x00000c05ff007988 */ /* 0x0007e20008000814 */
[----:B-----5:R-:W-:Y:S02]  /*0f30*/  LOP3.LUT R4, R4, 0x7, RZ, 0xb8, !PT ;  /* 0x0000000704047812 */ /* 0x020fe400078eb8ff */
[----:B-1----:R-:W-:-:S03]  /*0f40*/  LOP3.LUT R3, R3, 0xf, R8, 0xb8, !PT ;  /* 0x0000000f03037812 */ /* 0x002fc600078eb808 */
[----:B------:R3:W-:Y:S04]  /*0f50*/  STS [UR20+0x34], R4 ;  /* 0x00003404ff007988 */ /* 0x0007e80008000814 */
[----:B------:R3:W-:Y:S02]  /*0f60*/  STS [UR20+0x1c], R3 ;  /* 0x00001c03ff007988 */ /* 0x0007e40008000814 */
.L_x_38:
[----:B------:R-:W-:Y:S05]  /*0f70*/  BSYNC B3 ;  /* 0x0000000000037941 */ /* 0x000fea0003800000 */
.L_x_37:
[----:B------:R-:W-:Y:S04]  /*0f80*/  BSSY B3, `(.L_x_39) ;  /* 0x000001a000037945 */ /* 0x000fe80003800000 */
[----:B------:R-:W-:Y:S04]  /*0f90*/  BSSY B4, `(.L_x_40) ;  /* 0x0000015000047945 */ /* 0x000fe80003800000 */
[----:B------:R-:W-:Y:S05]  /*0fa0*/  @P2 BRA `(.L_x_41) ;  /* 0x0000000000202947 */ /* 0x000fea0003800000 */
[----:B-1-34-:R-:W1:Y:S02]  /*0fb0*/  LDS R3, [UR20+0x34] ;  /* 0x00003414ff037984 */ /* 0x01ae640008000800 */
[----:B-1----:R-:W-:-:S05]  /*0fc0*/  LOP3.LUT R3, R3, 0x38, RZ, 0xb8, !PT ;  /* 0x0000003803037812 */ /* 0x002fca00078eb8ff */
[----:B------:R1:W-:Y:S01]  /*0fd0*/  STS [UR20+0x34], R3 ;  /* 0x00003403ff007988 */ /* 0x0003e20008000814 */
[----:B------:R-:W-:Y:S05]  /*0fe0*/  @P2 BRA `(.L_x_42) ;  /* 0x0000000000202947 */ /* 0x000fea0003800000 */
[----:B-1----:R-:W1:Y:S01]  /*0ff0*/  LDS R3, [UR20+0x8] ;  /* 0x00000814ff037984 */ /* 0x002e620008000800 */
[----:B------:R-:W-:-:S05]  /*1000*/  IMAD.MOV.U32 R4, RZ, RZ, 0x780 ;  /* 0x00000780ff047424 */ /* 0x000fca00078e00ff */
[----:B-1----:R-:W-:-:S05]  /*1010*/  LOP3.LUT R3, R3, 0x500, R4, 0xd8, !PT ;  /* 0x0000050003037812 */ /* 0x002fca00078ed804 */
[----:B------:R1:W-:Y:S02]  /*1020*/  STS [UR20+0x8], R3 ;  /* 0x00000803ff007988 */ /* 0x0003e40008000814 */
.L_x_41:
[----:B------:R-:W-:Y:S05]  /*1030*/  @P2 BRA `(.L_x_43) ;  /* 0x0000000000282947 */ /* 0x000fea0003800000 */
[----:B-1-34-:R-:W1:Y:S02]  /*1040*/  LDS R3, [UR20+0x8] ;  /* 0x00000814ff037984 */ /* 0x01ae640008000800 */
[----:B-1----:R-:W-:-:S05]  /*1050*/  LOP3.LUT R3, R3, 0x1800, RZ, 0xb8, !PT ;  /* 0x0000180003037812 */ /* 0x002fca00078eb8ff */
[----:B------:R3:W-:Y:S02]  /*1060*/  STS [UR20+0x8], R3 ;  /* 0x00000803ff007988 */ /* 0x0007e40008000814 */
.L_x_42:
[----:B------:R-:W-:Y:S05]  /*1070*/  @P2 BREAK B4 ;  /* 0x0000000000042942 */ /* 0x000fea0003800000 */
[----:B------:R-:W-:Y:S05]  /*1080*/  @P2 BRA `(.L_x_44) ;  /* 0x0000000000242947 */ /* 0x000fea0003800000 */
[----:B-1-3--:R-:W1:Y:S01]  /*1090*/  LDS R3, [UR20+0x8] ;  /* 0x00000814ff037984 */ /* 0x00ae620008000800 */
[----:B------:R-:W-:-:S05]  /*10a0*/  IMAD.MOV.U32 R4, RZ, RZ, 0x6000 ;  /* 0x00006000ff047424 */ /* 0x000fca00078e00ff */
[----:B-1----:R-:W-:-:S04]  /*10b0*/  LOP3.LUT R3, R3, 0x6000, R4, 0xd8, !PT ;  /* 0x0000600003037812 */ /* 0x002fc800078ed804 */
[----:B------:R-:W-:-:S05]  /*10c0*/  LOP3.LUT R3, R3, 0x400000, RZ, 0xb8, !PT ;  /* 0x0040000003037812 */ /* 0x000fca00078eb8ff */
[----:B------:R1:W-:Y:S02]  /*10d0*/  STS [UR20+0x8], R3 ;  /* 0x00000803ff007988 */ /* 0x0003e40008000814 */
.L_x_43:
[----:B------:R-:W-:Y:S05]  /*10e0*/  BSYNC B4 ;  /* 0x0000000000047941 */ /* 0x000fea0003800000 */
.L_x_40:
[----:B-1-34-:R-:W1:Y:S02]  /*10f0*/  @!P2 LDS R3, [UR20+0x8] ;  /* 0x00000814ff03a984 */ /* 0x01ae640008000800 */
[----:B-1----:R-:W-:-:S05]  /*1100*/  @!P2 LOP3.LUT R3, R3, 0x8000, RZ, 0xb8, !PT ;  /* 0x000080000303a812 */ /* 0x002fca00078eb8ff */
[----:B------:R4:W-:Y:S02]  /*1110*/  @!P2 STS [UR20+0x8], R3 ;  /* 0x00000803ff00a988 */ /* 0x0009e40008000814 */
.L_x_44:
[----:B------:R-:W-:Y:S05]  /*1120*/  BSYNC B3 ;  /* 0x0000000000037941 */ /* 0x000fea0003800000 */
.L_x_39:
[----:B------:R-:W-:Y:S05]  /*1130*/  WARPSYNC.ALL ;  /* 0x0000000000007948 */ /* 0x000fea0003800000 */
[----:B------:R-:W-:Y:S01]  /*1140*/  UIADD3 UR5, UR5, 0x100, URZ ;  /* 0x0000010005057890 */ /* 0x000fe2000fffe03f */
[----:B------:R-:W-:Y:S01]  /*1150*/  ISETP.GE.AND P1, PT, R14, 0x1, PT ;  /* 0x000000010e00780c */ /* 0x000fe20003f26270 */
[----:B------:R-:W-:Y:S01]  /*1160*/  IMAD.MOV.U32 R88, RZ, RZ, RZ ;  /* 0x000000ffff587224 */ /* 0x000fe200078e00ff */
[----:B------:R-:W-:Y:S01]  /*1170*/  SHF.R.U32.HI R7, RZ, 0x5, R0 ;  /* 0x00000005ff077819 */ /* 0x000fe20000011600 */
[----:B------:R-:W-:-:S04]  /*1180*/  UIADD3 UR26, UP0, UR5, UR26, URZ ;  /* 0x0000001a051a7290 */ /* 0x000fc8000ff1e03f */
[----:B------:R-:W-:Y:S01]  /*1190*/  ULEA.HI.X.SX32 UR27, UR5, UR27, 0x1, UP0 ;  /* 0x0000001b051b7291 */ /* 0x000fe200080f0e3f */
[----:B------:R-:W-:Y:S11]  /*11a0*/  @P0 BRA `(.L_x_45) ;  /* 0x0000000000280947 */ /* 0x000ff60003800000 */
[----:B-1-34-:R-:W1:Y:S01]  /*11b0*/  S2R R3, SR_LANEID ;  /* 0x0000000000037919 */ /* 0x01ae620000000000 */
[----:B------:R-:W-:Y:S05]  /*11c0*/  WARPSYNC.ALL ;  /* 0x0000000000007948 */ /* 0x000fea0003800000 */
[----:B-1----:R-:W-:-:S05]  /*11d0*/  IMAD.SHL.U32 R6, R3, 0x4, RZ ;  /* 0x0000000403067824 */ /* 0x002fca00078e00ff */
[----:B------:R-:W1:Y:S01]  /*11e0*/  LDS R3, [R6+UR20] ;  /* 0x0000001406037984 */ /* 0x000e620008000800 */
[----:B------:R-:W-:-:S05]  /*11f0*/  IADD3 R4, P3, R6, UR26, RZ ;  /* 0x0000001a06047c10 */ /* 0x000fca000ff7e0ff */
[----:B------:R-:W-:-:S05]  /*1200*/  IMAD.X R5, RZ, RZ, UR27, P3 ;  /* 0x0000001bff057e24 */ /* 0x000fca00098e06ff */
[----:B-1----:R1:W3:Y:S01]  /*1210*/  ATOMG.E.EXCH.STRONG.GPU PT, RZ, [R4], R3 ;  /* 0x0000000304ff73a8 */ /* 0x0022e200041ee100 */
[----:B------:R-:W-:-:S04]  /*1220*/  DEPBAR {5,4,3,2,1,0} ;  /* 0x0000003f0000791a */ /* 0x000fc80000000000 */
[----:B------:R1:W-:Y:S01]  /*1230*/  UTMACCTL.IV [UR26] ;  /* 0x000000001a0079b9 */ /* 0x0003e20008000000 */
[----:B------:R-:W-:Y:S01]  /*1240*/  NOP ;  /* 0x0000000000007918 */ /* 0x000fe20000000000 */
.L_x_45:
[----:B------:R-:W-:Y:S05]  /*1250*/  @P0 BRA `(.L_x_46) ;  /* 0x00000000000c0947 */ /* 0x000fea0003800000 */
[----:B------:R0:W-:Y:S01]  /*1260*/  UTMACMDFLUSH ;  /* 0x00000000000079b7 */ /* 0x0001e20000000000 */
[----:B------:R-:W-:Y:S05]  /*1270*/  @P0 BRA `(.L_x_46) ;  /* 0x0000000000040947 */ /* 0x000fea0003800000 */
[----:B------:R-:W-:-:S04]  /*1280*/  DEPBAR.LE SB0, 0x0 ;  /* 0x000080000000791a */ /* 0x000fc80000000000 */
.L_x_46:
[----:B------:R-:W-:Y:S05]  /*1290*/  WARPSYNC.ALL ;  /* 0x0000000000007948 */ /* 0x000fea0003800000 */
[----:B---3--:R-:W-:Y:S01]  /*12a0*/  BAR.SYNC.DEFER_BLOCKING 0x0 ;  /* 0x0000000000007b1d */ /* 0x008fe20000010000 */
[----:B------:R-:W-:Y:S01]  /*12b0*/  R2UR UR21, R7 ;  /* 0x00000000071572ca */ /* 0x000fe200000e0000 */
[----:B------:R-:W-:Y:S01]  /*12c0*/  USHF.L.U32 UR36, UR37, 0x7, URZ ;  /* 0x0000000725247899 */ /* 0x000fe2000800063f */
[----:B------:R-:W-:Y:S01]  /*12d0*/  IMAD.MOV.U32 R89, RZ, RZ, RZ ;  /* 0x000000ffff597224 */ /* 0x000fe200078e00ff */
[----:B------:R-:W-:Y:S02]  /*12e0*/  CS2R R90, SRZ ;  /* 0x00000000005a7805 */ /* 0x000fe4000001ff00 */
[----:B------:R-:W-:Y:S01]  /*12f0*/  CS2R R92, SRZ ;  /* 0x00000000005c7805 */ /* 0x000fe2000001ff00 */
[----:B------:R-:W-:Y:S01]  /*1300*/  VOTEU.ALL UP0, P2 ;  /* 0x00000000003f7886 */ /* 0x000fe20001000000 */
[----:B------:R-:W-:Y:S01]  /*1310*/  UMOV UR6, 0x1 ;  /* 0x0000000100067882 */ /* 0x000fe20000000000 */
[----:B------:R-:W-:Y:S01]  /*1320*/  VOTEU.ALL UP1, P2 ;  /* 0x00000000003f7886 */ /* 0x000fe20001020000 */
[----:B------:R-:W-:Y:S01]  /*1330*/  VOTEU.ALL UP2, P2 ;  /* 0x00000000003f7886 */ /* 0x000fe20001040000 */
[----:B------:R-:W-:Y:S01]  /*1340*/  CS2R R94, SRZ ;  /* 0x00000000005e7805 */ /* 0x000fe2000001ff00 */
[----:B------:R-:W-:-:S04]  /*1350*/  @!UP0 UIADD3 UR8, -UR6, 0x100000, URZ ;  /* 0x0010000006088890 */ /* 0x000fc8000fffe13f */
[----:B------:R-:W-:Y:S02]  /*1360*/  @!UP0 USHF.L.U32 UR9, UR8, 0xb, URZ ;  /* 0x0000000b08098899 */ /* 0x000fe4000800063f */
[----:B------:R-:W-:Y:S01]  /*1370*/  @!UP0 USHF.L.U32 UR8, UR8, 0x1, URZ ;  /* 0x0000000108088899 */ /* 0x000fe2000800063f */
        /* <DEDUP_REMOVED lines=9> */
[----:B------:R-:W-:Y:S01]  /*1410*/  VOTEU.ALL UP0, P2 ;  /* 0x00000000003f7886 */ /* 0x000fe20001000000 */
[----:B------:R-:W-:Y:S02]  /*1420*/  CS2R R102, SRZ ;  /* 0x0000000000667805 */ /* 0x000fe4000001ff00 */
[----:B------:R-:W-:Y:S02]  /*1430*/  CS2R R104, SRZ ;  /* 0x0000000000687805 */ /* 0x000fe4000001ff00 */
[----:B------:R-:W-:Y:S02]  /*1440*/  CS2R R106, SRZ ;  /* 0x00000000006a7805 */ /* 0x000fe4000001ff00 */
[----:B------:R-:W-:-:S02]  /*1450*/  CS2R R108, SRZ ;  /* 0x00000000006c7805 */ /* 0x000fc4000001ff00 */
[----:B------:R-:W-:Y:S02]  /*1460*/  CS2R R110, SRZ ;  /* 0x00000000006e7805 */ /* 0x000fe4000001ff00 */
[----:B------:R-:W-:Y:S01]  /*1470*/  CS2R R112, SRZ ;  /* 0x0000000000707805 */ /* 0x000fe2000001ff00 */
[----:B------:R-:W3:Y:S02]  /*1480*/  FENCE.VIEW.ASYNC.S ;  /* 0x00000000000073c6 */ /* 0x000ee40000000000 */
[----:B---3--:R-:W3:Y:S02]  /*1490*/  @!UP0 SYNCS.EXCH.64 URZ, [UR20+0x18000], UR8 ;  /* 0x01800008143f85b2 */ /* 0x008ee40008000100 */
[----:B---3--:R-:W-:Y:S01]  /*14a0*/  BAR.SYNC.DEFER_BLOCKING 0x0 ;  /* 0x0000000000007b1d */ /* 0x008fe20000010000 */
[----:B------:R-:W-:Y:S02]  /*14b0*/  CS2R R114, SRZ ;  /* 0x0000000000727805 */ /* 0x000fe4000001ff00 */
[----:B------:R-:W-:-:S02]  /*14c0*/  CS2R R116, SRZ ;  /* 0x0000000000747805 */ /* 0x000fc4000001ff00 */
[----:B------:R-:W-:Y:S02]  /*14d0*/  CS2R R118, SRZ ;  /* 0x0000000000767805 */ /* 0x000fe4000001ff00 */
[----:B------:R-:W-:Y:S02]  /*14e0*/  CS2R R120, SRZ ;  /* 0x0000000000787805 */ /* 0x000fe4000001ff00 */
[----:B------:R-:W-:Y:S02]  /*14f0*/  CS2R R122, SRZ ;  /* 0x00000000007a7805 */ /* 0x000fe4000001ff00 */
[----:B------:R-:W-:Y:S02]  /*1500*/  CS2R R124, SRZ ;  /* 0x00000000007c7805 */ /* 0x000fe4000001ff00 */
        /* <DEDUP_REMOVED lines=16> */
[----:B------:R-:W-:Y:S01]  /*1610*/  CS2R R30, SRZ ;  /* 0x00000000001e7805 */ /* 0x000fe2000001ff00 */
[----:B------:R3:W4:Y:S02]  /*1620*/  @!UP1 SYNCS.EXCH.64 URZ, [UR20+0x18008], UR10 ;  /* 0x0180080a143f95b2 */ /* 0x0007240008000100 */
[----:B----4-:R-:W-:Y:S01]  /*1630*/  BAR.SYNC.DEFER_BLOCKING 0x0 ;  /* 0x0000000000007b1d */ /* 0x010fe20000010000 */
        /* <DEDUP_REMOVED lines=9> */
[----:B------:R-:W-:Y:S01]  /*16d0*/  CS2R R50, SRZ ;  /* 0x0000000000327805 */ /* 0x000fe2000001ff00 */
[----:B---3--:R-:W-:Y:S01]  /*16e0*/  USHF.L.U32 UR11, UR38, 0x7, URZ ;  /* 0x00000007260b7899 */ /* 0x008fe2000800063f */
        /* <DEDUP_REMOVED lines=12> */
[----:B------:R3:W4:Y:S01]  /*17b0*/  @!UP2 SYNCS.EXCH.64 URZ, [UR20+0x18010], UR6 ;  /* 0x01801006143fa5b2 */ /* 0x0007220008000100 */
[----:B------:R-:W-:Y:S02]  /*17c0*/  CS2R R76, SRZ ;  /* 0x00000000004c7805 */ /* 0x000fe4000001ff00 */
[----:B------:R-:W-:Y:S02]  /*17d0*/  CS2R R78, SRZ ;  /* 0x00000000004e7805 */ /* 0x000fe4000001ff00 */
[----:B------:R-:W-:Y:S02]  /*17e0*/  CS2R R80, SRZ ;  /* 0x0000000000507805 */ /* 0x000fe4000001ff00 */
[----:B------:R-:W-:-:S02]  /*17f0*/  CS2R R82, SRZ ;  /* 0x0000000000527805 */ /* 0x000fc4000001ff00 */
[----:B------:R-:W-:Y:S02]  /*1800*/  CS2R R84, SRZ ;  /* 0x0000000000547805 */ /* 0x000fe4000001ff00 */
[----:B------:R-:W-:Y:S01]  /*1810*/  CS2R R86, SRZ ;  /* 0x0000000000567805 */ /* 0x000fe2000001ff00 */
[----:B------:R-:W-:Y:S06]  /*1820*/  @!P1 BRA `(.L_x_47) ;  /* 0x0000000800449947 */ /* 0x000fec0003800000 */
        /* <DEDUP_REMOVED lines=63> */
[----:B------:R-:W-:Y:S01]  /*1c20*/  CS2R R86, SRZ ;  /* 0x0000000000567805 */ /* 0x000fe2000001ff00 */
[----:B------:R-:W-:Y:S01]  /*1c30*/  UMOV UR5, URZ ;  /* 0x0000003f00057c82 */ /* 0x000fe20008000000 */
[----:B------:R-:W-:-:S05]  /*1c40*/  UMOV UR10, URZ ;  /* 0x0000003f000a7c82 */ /* 0x000fca0008000000 */
.L_x_49:
[----:B----4-:R-:W-:Y:S01]  /*1c50*/  BAR.SYNC.DEFER_BLOCKING 0x0 ;  /* 0x0000000000007b1d */ /* 0x010fe20000010000 */
[----:B------:R-:W-:Y:S01]  /*1c60*/  ULEA UR31, UR5, UR20, 0x3 ;  /* 0x00000014051f7291 */ /* 0x000fe2000f8e183f */
[----:B-1----:R-:W-:Y:S01]  /*1c70*/  @!P2 IMAD.MOV.U32 R4, RZ, RZ, 0x8000 ;  /* 0x00008000ff04a424 */ /* 0x002fe200078e00ff */
[----:B------:R-:W-:Y:S01]  /*1c80*/  ELECT P0, URZ, PT ;  /* 0x00000000003f782f */ /* 0x000fe20003800000 */
[----:B------:R-:W-:Y:S01]  /*1c90*/  IMAD.U32 R3, RZ, RZ, UR4 ;  /* 0x00000004ff037e24 */ /* 0x000fe2000f8e00ff */
[----:B------:R-:W-:Y:S02]  /*1ca0*/  ULEA UR8, UR5, UR20, 0xe ;  /* 0x0000001405087291 */ /* 0x000fe4000f8e703f */
[C---:B------:R-:W-:Y:S02]  /*1cb0*/  ISETP.LT.U32.AND P0, PT, R2.reuse, 0x20, P0 ;  /* 0x000000200200780c */ /* 0x040fe40000701070 */
[----:B------:R-:W-:Y:S02]  /*1cc0*/  ELECT P1, URZ, PT ;  /* 0x00000000003f782f */ /* 0x000fe40003820000 */
[----:B------:R-:W-:Y:S01]  /*1cd0*/  SHF.L.U32 R3, R3, 0x1f, RZ ;  /* 0x0000001f03037819 */ /* 0x000fe200000006ff */
[----:B------:R-:W-:Y:S01]  /*1ce0*/  ULOP3.LUT UR16, UR21, 0x1, URZ, 0xc0, !UPT ;  /* 0x0000000115107892 */ /* 0x000fe2000f8ec03f */
[----:B------:R-:W-:Y:S01]  /*1cf0*/  ISETP.LT.U32.AND P1, PT, R2, 0x40, P1 ;  /* 0x000000400200780c */ /* 0x000fe20000f21070 */
[----:B------:R-:W-:-:S02]  /*1d00*/  UIADD3 UR12, UR8, 0xc000, URZ ;  /* 0x0000c000080c7890 */ /* 0x000fc4000fffe03f */
[----:B------:R-:W-:Y:S02]  /*1d10*/  ULEA UR18, UR16, UR36, 0x6 ;  /* 0x0000002410127291 */ /* 0x000fe4000f8e303f */
[----:B------:R-:W-:Y:S01]  /*1d20*/  ULEA UR16, UR16, UR12, 0xd ;  /* 0x0000000c10107291 */ /* 0x000fe2000f8e683f */
[----:B------:R-:W-:Y:S01]  /*1d30*/  UMOV UR19, UR10 ;  /* 0x0000000a00137c82 */ /* 0x000fe20008000000 */
[----:B------:R-:W-:Y:S01]  /*1d40*/  VOTEU.ANY UP0, P0 ;  /* 0x00000000003f7886 */ /* 0x000fe20000000100 */
[----:B------:R-:W-:Y:S01]  /*1d50*/  VOTEU.ANY UP2, P0 ;  /* 0x00000000003f7886 */ /* 0x000fe20000040100 */
[----:B------:R-:W-:Y:S01]  /*1d60*/  USHF.R.U32.HI UR30, URZ, 0x4, UR12 ;  /* 0x000000043f1e7899 */ /* 0x000fe2000801160c */
[----:B------:R1:W-:Y:S01]  /*1d70*/  @!P2 SYNCS.ARRIVE.TRANS64 RZ, [UR31+0x18000], R4 ;  /* 0x01800004ffffa9a7 */ /* 0x0003e2000800001f */
[----:B------:R4:W-:Y:S06]  /*1d80*/  MEMBAR.ALL.CTA ;  /* 0x0000000000007992 */ /* 0x0009ec0000008000 */
[----:B----4-:R-:W4:Y:S01]  /*1d90*/  FENCE.VIEW.ASYNC.S ;  /* 0x00000000000073c6 */ /* 0x010f220000000000 */
[----:B------:R-:W-:Y:S01]  /*1da0*/  @UP0 UIADD3 UR9, UR31, 0x18000, URZ ;  /* 0x000180001f090890 */ /* 0x000fe2000fffe03f */
[----:B---3--:R-:W-:Y:S01]  /*1db0*/  @UP0 UMOV UR6, UR22 ;  /* 0x0000001600060c82 */ /* 0x008fe20008000000 */
[----:B------:R-:W-:Y:S01]  /*1dc0*/  @UP0 UMOV UR7, UR23 ;  /* 0x0000001700070c82 */ /* 0x000fe20008000000 */
[----:B----4-:R-:W-:Y:S01]  /*1dd0*/  VOTEU.ANY UP1, P1 ;  /* 0x00000000003f7886 */ /* 0x010fe20000820100 */
[----:B------:R-:W-:Y:S01]  /*1de0*/  VOTEU.ANY UP3, P1 ;  /* 0x00000000003f7886 */ /* 0x000fe20000860100 */
[----:B------:R-:W-:-:S02]  /*1df0*/  USHF.R.U32.HI UR12, URZ, 0x4, UR8 ;  /* 0x000000043f0c7899 */ /* 0x000fc40008011608 */
[----:B------:R-:W-:Y:S02]  /*1e00*/  USGXT.U32 UR30, UR30, 0xe ;  /* 0x0000000e1e1e789a */ /* 0x000fe40008000000 */
[----:B------:R-:W-:Y:S01]  /*1e10*/  @UP1 UIADD3 UR17, UR31, 0x18000, URZ ;  /* 0x000180001f111890 */ /* 0x000fe2000fffe03f */
[----:B------:R-:W-:Y:S01]  /*1e20*/  @UP1 UMOV UR28, UR24 ;  /* 0x00000018001c1c82 */ /* 0x000fe20008000000 */
[----:B------:R-:W-:Y:S01]  /*1e30*/  @UP1 UMOV UR29, UR25 ;  /* 0x00000019001d1c82 */ /* 0x000fe20008000000 */
[----:B------:R-:W-:Y:S02]  /*1e40*/  USGXT.U32 UR12, UR12, 0xe ;  /* 0x0000000e0c0c789a */ /* 0x000fe40008000000 */
[----:B------:R-:W-:Y:S01]  /*1e50*/  ULOP3.LUT UR14, UR30, 0x2000000, URZ, 0xfc, !UPT ;  /* 0x020000001e0e7892 */ /* 0x000fe2000f8efc3f */
[----:B------:R-:W-:Y:S01]  /*1e60*/  UMOV UR13, 0x40000040 ;  /* 0x40000040000d7882 */ /* 0x000fe20000000000 */
[----:B------:R-:W-:Y:S01]  /*1e70*/  UMOV UR15, 0x40000040 ;  /* 0x40000040000f7882 */ /* 0x000fe20000000000 */
[----:B------:R-:W-:Y:S06]  /*1e80*/  BAR.SYNC.DEFER_BLOCKING 0x0 ;  /* 0x0000000000007b1d */ /* 0x000fec0000010000 */
[----:B------:R1:W-:Y:S02]  /*1e90*/  @UP2 UTMALDG.2D [UR8], [UR6] ;  /* 0x00000008060025b4 */ /* 0x0003e40008008000 */
[----:B------:R-:W-:Y:S06]  /*1ea0*/  BAR.SYNC.DEFER_BLOCKING 0x0 ;  /* 0x0000000000007b1d */ /* 0x000fec0000010000 */
[----:B------:R1:W-:Y:S02]  /*1eb0*/  @UP3 UTMALDG.2D [UR16], [UR28] ;  /* 0x000000101c0035b4 */ /* 0x0003e40008008000 */
[----:B------:R-:W-:Y:S06]  /*1ec0*/  BAR.SYNC.DEFER_BLOCKING 0x0 ;  /* 0x0000000000007b1d */ /* 0x000fec0000010000 */
[----:B------:R-:W3:Y:S02]  /*1ed0*/  SYNCS.PHASECHK.TRANS64.TRYWAIT P0, [UR31+0x18000], R3 ;  /* 0x01800003ff0075a7 */ /* 0x000ee4000800015f */
[----:B-1-3--:R-:W-:Y:S05]  /*1ee0*/  @!P0 BRA `(.L_x_48) ;  /* 0x0000000800708947 */ /* 0x00afea0003800000 */
.L_x_50:
[----:B------:R-:W-:Y:S02]  /*1ef0*/  WARPGROUP.DEPBAR.LE gsb0, 0x0 ;  /* 0x00008000000079c5 */ /* 0x000fe40000010000 */
[----:B------:R-:W-:Y:S01]  /*1f00*/  WARPGROUP.ARRIVE ;  /* 0x00000000000079c5 */ /* 0x000fe20000000000 */
[----:B------:R-:W-:Y:S01]  /*1f10*/  UIADD3 UR16, UP0, UR12, 0x2, URZ ;  /* 0x000000020c107890 */ /* 0x000fe2000ff1e03f */
[----:B------:R-:W1:Y:S01]  /*1f20*/  LDC R3, c[0x0][0x230] ;  /* 0x00008c00ff037b82 */ /* 0x000e620000000800 */
[----:B------:R-:W-:Y:S01]  /*1f30*/  UIADD3 UR18, UP1, UR30, 0x2000080, URZ ;  /* 0x020000801e127890 */ /* 0x000fe2000ff3e03f */
[----:B------:R-:W-:Y:S02]  /*1f40*/  UMOV UR6, URZ ;  /* 0x0000003f00067c82 */ /* 0x000fe40008000000 */
[----:B------:R-:W-:Y:S01]  /*1f50*/  HGMMA.64x128x16.F32.BF16 R88, gdesc[UR12].tnspB, R88 ;  /* 0x41e000000c5879f0 */ /* 0x000fe20008701858 */
[----:B------:R-:W-:Y:S01]  /*1f60*/  UMOV UR7, URZ ;  /* 0x0000003f00077c82 */ /* 0x000fe20008000000 */
[----:B------:R-:W-:-:S02]  /*1f70*/  UIADD3.X UR17, UR6, 0x40000040, URZ, UP0, !UPT ;  /* 0x4000004006117890 */ /* 0x000fc400087fe43f */
[----:B------:R-:W-:Y:S02]  /*1f80*/  UIADD3.X UR19, UR7, 0x40000040, URZ, UP1, !UPT ;  /* 0x4000004007137890 */ /* 0x000fe40008ffe43f */
[----:B------:R-:W-:Y:S02]  /*1f90*/  UIADD3.64 UR32, UR16, 0x2, URZ ;  /* 0x0000000210207897 */ /* 0x000fe4000fffe03f */
[----:B------:R-:W-:Y:S02]  /*1fa0*/  UIADD3.64 UR34, UR18, 0x80, URZ ;  /* 0x0000008012227897 */ /* 0x000fe4000fffe03f */
[----:B------:R-:W-:Y:S02]  /*1fb0*/  UIADD3.64 UR28, UR16, 0x4, URZ ;  /* 0x00000004101c7897 */ /* 0x000fe4000fffe03f */
[----:B------:R-:W-:Y:S02]  /*1fc0*/  UIADD3.64 UR30, UR18, 0x100, URZ ;  /* 0x00000100121e7897 */ /* 0x000fe4000fffe03f */
[----:B------:R-:W-:-:S02]  /*1fd0*/  UIADD3.64 UR12, UR16, 0x1fe, URZ ;  /* 0x000001fe100c7897 */ /* 0x000fc4000fffe03f */
[----:B------:R-:W-:Y:S02]  /*1fe0*/  UIADD3 UR10, UR10, 0x40, URZ ;  /* 0x000000400a0a7890 */ /* 0x000fe4000fffe03f */
[----:B------:R-:W-:-:S04]  /*1ff0*/  UIADD3 UR5, UR5, 0x1, URZ ;  /* 0x0000000105057890 */ /* 0x000fc8000fffe03f */
[----:B-1----:R-:W-:Y:S01]  /*2000*/  ISETP.LE.AND P0, PT, R3, UR10, PT ;  /* 0x0000000a03007c0c */ /* 0x002fe2000bf03270 */
[----:B------:R-:W-:-:S04]  /*2010*/  UISETP.NE.U32.AND UP0, UPT, UR5, 0x3, UPT ;  /* 0x000000030500788c */ /* 0x000fc8000bf05070 */
[----:B------:R-:W-:Y:S02]  /*2020*/  USEL UR6, URZ, 0x1, UP0 ;  /* 0x000000013f067887 */ /* 0x000fe40008000000 */
[----:B------:R-:W-:Y:S02]  /*2030*/  USEL UR5, UR5, URZ, UP0 ;  /* 0x0000003f05057287 */ /* 0x000fe40008000000 */
[----:B------:R-:W-:Y:S01]  /*2040*/  ULOP3.LUT UR4, UR4, UR6, URZ, 0x3c, !UPT ;  /* 0x0000000604047292 */ /* 0x000fe2000f8e3c3f */
[----:B------:R-:W-:-:S12]  /*2050*/  HGMMA.64x128x16.F32.BF16 R88, gdesc[UR16].tnspB, R88 ;  /* 0x41e00000105879f0 */ /* 0x000fd80008701858 */
[----:B------:R-:W-:Y:S01]  /*2060*/  HGMMA.64x128x16.F32.BF16 R88, gdesc[UR32].tnspB, R88 ;  /* 0x41e00000205879f0 */ /* 0x000fe20008701858 */
[----:B------:R-:W-:-:S11]  /*2070*/  UIADD3.64 UR32, UR16, 0x202, URZ ;  /* 0x0000020210207897 */ /* 0x000fd6000fffe03f */
[----:B------:R-:W-:-:S12]  /*2080*/  HGMMA.64x128x16.F32.BF16 R88, gdesc[UR28].tnspB, R88 ;  /* 0x41e000001c5879f0 */ /* 0x000fd80008701858 */
[----:B------:R-:W-:Y:S01]  /*2090*/  HGMMA.64x128x16.F32.BF16 R24, gdesc[UR12].tnspB, R24 ;  /* 0x41e000000c1879f0 */ /* 0x000fe20008701818 */
[----:B------:R-:W-:Y:S01]  /*20a0*/  UIADD3.64 UR12, UR16, 0x200, URZ ;  /* 0x00000200100c7897 */ /* 0x000fe2000fffe03f */
[----:B------:R-:W-:Y:S01]  /*20b0*/  UMOV UR14, UR18 ;  /* 0x00000012000e7c82 */ /* 0x000fe20008000000 */
[----:B------:R-:W-:Y:S01]  /*20c0*/  UMOV UR15, UR19 ;  /* 0x00000013000f7c82 */ /* 0x000fe20008000000 */
[----:B------:R-:W-:Y:S01]  /*20d0*/  UIADD3.64 UR16, UR16, 0x204, URZ ;  /* 0x0000020410107897 */ /* 0x000fe2000fffe03f */
[----:B------:R-:W-:Y:S01]  /*20e0*/  UMOV UR18, UR30 ;  /* 0x0000001e00127c82 */ /* 0x000fe20008000000 */
[----:B------:R-:W-:-:S06]  /*20f0*/  UMOV UR19, UR31 ;  /* 0x0000001f00137c82 */ /* 0x000fcc0008000000 */
[----:B------:R-:W-:-:S12]  /*2100*/  HGMMA.64x128x16.F32.BF16 R24, gdesc[UR12].tnspB, R24 ;  /* 0x41e000000c1879f0 */ /* 0x000fd80008701818 */
[----:B------:R-:W-:-:S12]  /*2110*/  HGMMA.64x128x16.F32.BF16 R24, gdesc[UR32].tnspB, R24 ;  /* 0x41e00000201879f0 */ /* 0x000fd80008701818 */
[----:B------:R-:W-:Y:S01]  /*2120*/  HGMMA.64x128x16.F32.BF16 R24, gdesc[UR16].tnspB, R24, gsb0 ;  /* 0x41e00000101879f0 */ /* 0x000fe20008001818 */
[----:B------:R-:W-:Y:S05]  /*2130*/  @!P0 BRA `(.L_x_49) ;  /* 0xfffffff800c48947 */ /* 0x000fea000383ffff */
.L_x_47:
[----:B------:R-:W-:Y:S02]  /*2140*/  WARPGROUP.DEPBAR.LE gsb0, 0x0 ;  /* 0x00008000000079c5 */ /* 0x000fe40000010000 */
[----:B----4-:R-:W-:Y:S01]  /*2150*/  BAR.SYNC.DEFER_BLOCKING 0x0 ;  /* 0x0000000000007b1d */ /* 0x010fe20000010000 */
[C---:B-1----:R-:W-:Y:S01]  /*2160*/  IMAD.SHL.U32 R3, R0.reuse, 0x80, RZ ;  /* 0x0000008000037824 */ /* 0x042fe200078e00ff */
[----:B------:R-:W-:Y:S01]  /*2170*/  ELECT P0, URZ, PT ;  /* 0x00000000003f782f */ /* 0x000fe20003800000 */
[----:B------:R-:W-:Y:S01]  /*2180*/  IMAD.SHL.U32 R4, R0, 0x10, RZ ;  /* 0x0000001000047824 */ /* 0x000fe200078e00ff */
[----:B------:R-:W-:Y:S01]  /*2190*/  F2FP.BF16.F32.PACK_AB R88, R89, R88 ;  /* 0x000000585958723e */ /* 0x000fe200000010ff */
[----:B------:R-:W-:Y:S01]  /*21a0*/  ULOP3.LUT UR21, UR21, 0x1, URZ, 0xc0, !UPT ;  /* 0x0000000115157892 */ /* 0x000fe2000f8ec03f */
[----:B------:R-:W-:Y:S01]  /*21b0*/  LOP3.LUT R3, R3, 0x780, RZ, 0xc0, !PT ;  /* 0x0000078003037812 */ /* 0x000fe200078ec0ff */
[----:B------:R-:W-:Y:S01]  /*21c0*/  UMOV UR10, UR11 ;  /* 0x0000000b000a7c82 */ /* 0x000fe20008000000 */
[----:B------:R-:W-:Y:S01]  /*21d0*/  F2FP.BF16.F32.PACK_AB R89, R91, R90 ;  /* 0x0000005a5b59723e */ /* 0x000fe200000010ff */
[----:B------:R-:W-:Y:S01]  /*21e0*/  ULEA UR8, UR21, UR20, 0xe ;  /* 0x0000001415087291 */ /* 0x000fe2000f8e703f */
[----:B------:R-:W-:Y:S01]  /*21f0*/  LOP3.LUT R3, R3, 0x70, R4, 0xf8, !PT ;  /* 0x0000007003037812 */ /* 0x000fe200078ef804 */
[----:B------:R-:W-:Y:S01]  /*2200*/  ULEA UR9, UR21, UR36, 0x6 ;  /* 0x0000002415097291 */ /* 0x000fe2000f8e303f */
[----:B------:R-:W-:-:S02]  /*2210*/  F2FP.BF16.F32.PACK_AB R120, R121, R120 ;  /* 0x000000787978723e */ /* 0x000fc400000010ff */
[----:B------:R-:W-:Y:S01]  /*2220*/  LOP3.LUT R3, R3, 0x10, R0, 0x78, !PT ;  /* 0x0000001003037812 */ /* 0x000fe200078e7800 */
[----:B------:R-:W-:Y:S01]  /*2230*/  IMAD.SHL.U32 R0, R0, 0x40, RZ ;  /* 0x0000004000007824 */ /* 0x000fe200078e00ff */
[----:B------:R-:W-:Y:S02]  /*2240*/  ISETP.LT.U32.AND P0, PT, R2, 0x40, P0 ;  /* 0x000000400200780c */ /* 0x000fe40000701070 */
[----:B------:R-:W-:Y:S02]  /*2250*/  F2FP.BF16.F32.PACK_AB R90, R93, R92 ;  /* 0x0000005c5d5a723e */ /* 0x000fe400000010ff */
[----:B------:R-:W-:Y:S02]  /*2260*/  LOP3.LUT R0, R3, 0x1800, R0, 0xf8, !PT ;  /* 0x0000180003007812 */ /* 0x000fe400078ef800 */
[----:B------:R-:W-:Y:S01]  /*2270*/  F2FP.BF16.F32.PACK_AB R91, R95, R94 ;  /* 0x0000005e5f5b723e */ /* 0x000fe200000010ff */
[----:B------:R-:W1:Y:S02]  /*2280*/  @!P2 SYNCS.CCTL.IV [UR20+0x18000] ;  /* 0x01800000ff00a9b1 */ /* 0x000e640008000014 */
[----:B-1----:R-:W-:Y:S01]  /*2290*/  BAR.SYNC.DEFER_BLOCKING 0x0 ;  /* 0x0000000000007b1d */ /* 0x002fe20000010000 */
[C---:B------:R-:W-:Y:S01]  /*22a0*/  LOP3.LUT R3, R0.reuse, 0x20, RZ, 0x3c, !PT ;  /* 0x0000002000037812 */ /* 0x040fe200078e3cff */
[----:B------:R-:W-:Y:S01]  /*22b0*/  VIADD R2, R0, UR20 ;  /* 0x0000001400027c36 */ /* 0x000fe20008000000 */
[----:B------:R-:W-:-:S02]  /*22c0*/  F2FP.BF16.F32.PACK_AB R121, R123, R122 ;  /* 0x0000007a7b79723e */ /* 0x000fc400000010ff */
[----:B------:R-:W-:Y:S01]  /*22d0*/  F2FP.BF16.F32.PACK_AB R24, R25, R24 ;  /* 0x000000181918723e */ /* 0x000fe200000010ff */
[----:B------:R-:W-:Y:S01]  /*22e0*/  VIADD R3, R3, UR20 ;  /* 0x0000001403037c36 */ /* 0x000fe20008000000 */
[----:B------:R-:W-:Y:S01]  /*22f0*/  F2FP.BF16.F32.PACK_AB R122, R125, R124 ;  /* 0x0000007c7d7a723e */ /* 0x000fe200000010ff */
[----:B------:R-:W-:Y:S01]  /*2300*/  VOTEU.ANY UP0, P0 ;  /* 0x00000000003f7886 */ /* 0x000fe20000000100 */
[----:B------:R-:W-:Y:S01]  /*2310*/  F2FP.BF16.F32.PACK_AB R123, R127, R126 ;  /* 0x0000007e7f7b723e */ /* 0x000fe200000010ff */
[----:B------:R-:W-:Y:S01]  /*2320*/  VOTEU.ANY UP1, P0 ;  /* 0x00000000003f7886 */ /* 0x000fe20000020100 */
[----:B------:R-:W-:Y:S02]  /*2330*/  F2FP.BF16.F32.PACK_AB R25, R27, R26 ;  /* 0x0000001a1b19723e */ /* 0x000fe400000010ff */
[----:B------:R-:W-:Y:S01]  /*2340*/  F2FP.BF16.F32.PACK_AB R56, R57, R56 ;  /* 0x000000383938723e */ /* 0x000fe200000010ff */
[----:B---3--:R-:W-:Y:S01]  /*2350*/  @UP0 UMOV UR6, UR26 ;  /* 0x0000001a00060c82 */ /* 0x008fe20008000000 */
[----:B------:R-:W-:Y:S01]  /*2360*/  F2FP.BF16.F32.PACK_AB R96, R97, R96 ;  /* 0x000000606160723e */ /* 0x000fe200000010ff */
[----:B------:R-:W-:Y:S01]  /*2370*/  @UP0 UMOV UR7, UR27 ;  /* 0x0000001b00070c82 */ /* 0x000fe20008000000 */
[----:B------:R-:W-:-:S02]  /*2380*/  F2FP.BF16.F32.PACK_AB R26, R29, R28 ;  /* 0x0000001c1d1a723e */ /* 0x000fc400000010ff */
[----:B------:R-:W-:Y:S02]  /*2390*/  F2FP.BF16.F32.PACK_AB R27, R31, R30 ;  /* 0x0000001e1f1b723e */ /* 0x000fe400000010ff */
[----:B------:R-:W-:Y:S02]  /*23a0*/  F2FP.BF16.F32.PACK_AB R57, R59, R58 ;  /* 0x0000003a3b39723e */ /* 0x000fe400000010ff */
[----:B------:R-:W-:Y:S01]  /*23b0*/  F2FP.BF16.F32.PACK_AB R97, R99, R98 ;  /* 0x000000626361723e */ /* 0x000fe200000010ff */
[----:B------:R-:W1:Y:S02]  /*23c0*/  @!P2 SYNCS.CCTL.IV [UR20+0x18008] ;  /* 0x01800800ff00a9b1 */ /* 0x000e640008000014 */
[----:B-1----:R-:W-:Y:S01]  /*23d0*/  BAR.SYNC.DEFER_BLOCKING 0x0 ;  /* 0x0000000000007b1d */ /* 0x002fe20000010000 */
[----:B------:R-:W-:Y:S02]  /*23e0*/  F2FP.BF16.F32.PACK_AB R128, R129, R128 ;  /* 0x000000808180723e */ /* 0x000fe400000010ff */
[----:B------:R-:W-:-:S02]  /*23f0*/  F2FP.BF16.F32.PACK_AB R58, R61, R60 ;  /* 0x0000003c3d3a723e */ /* 0x000fc400000010ff */
[----:B------:R-:W-:Y:S02]  /*2400*/  F2FP.BF16.F32.PACK_AB R59, R63, R62 ;  /* 0x0000003e3f3b723e */ /* 0x000fe400000010ff */
[----:B------:R-:W-:Y:S02]  /*2410*/  LOP3.LUT R4, R0, 0x40, RZ, 0x3c, !PT ;  /* 0x0000004000047812 */ /* 0x000fe400078e3cff */
[----:B------:R-:W-:Y:S02]  /*2420*/  F2FP.BF16.F32.PACK_AB R98, R101, R100 ;  /* 0x000000646562723e */ /* 0x000fe400000010ff */
[----:B------:R-:W-:Y:S01]  /*2430*/  F2FP.BF16.F32.PACK_AB R99, R103, R102 ;  /* 0x000000666763723e */ /* 0x000fe200000010ff */
[----:B------:R-:W-:Y:S01]  /*2440*/  VIADD R4, R4, UR20 ;  /* 0x0000001404047c36 */ /* 0x000fe20008000000 */
[----:B------:R-:W-:Y:S02]  /*2450*/  F2FP.BF16.F32.PACK_AB R129, R131, R130 ;  /* 0x000000828381723e */ /* 0x000fe400000010ff */
[----:B------:R-:W-:-:S02]  /*2460*/  F2FP.BF16.F32.PACK_AB R32, R33, R32 ;  /* 0x000000202120723e */ /* 0x000fc400000010ff */
[----:B------:R-:W-:Y:S02]  /*2470*/  F2FP.BF16.F32.PACK_AB R130, R133, R132 ;  /* 0x000000848582723e */ /* 0x000fe400000010ff */
[----:B------:R-:W-:Y:S02]  /*2480*/  F2FP.BF16.F32.PACK_AB R131, R135, R134 ;  /* 0x000000868783723e */ /* 0x000fe400000010ff */
[----:B------:R-:W-:Y:S02]  /*2490*/  F2FP.BF16.F32.PACK_AB R33, R35, R34 ;  /* 0x000000222321723e */ /* 0x000fe400000010ff */
[----:B------:R-:W-:Y:S01]  /*24a0*/  F2FP.BF16.F32.PACK_AB R64, R65, R64 ;  /* 0x000000404140723e */ /* 0x000fe200000010ff */
[----:B------:R-:W1:Y:S02]  /*24b0*/  @!P2 SYNCS.CCTL.IV [UR20+0x18010] ;  /* 0x01801000ff00a9b1 */ /* 0x000e640008000014 */
[----:B-1----:R-:W-:Y:S01]  /*24c0*/  STSM.16.M88.4 [R2], R88 ;  /* 0x0000005802007844 */ /* 0x002fe20000000200 */
[----:B------:R-:W-:-:S02]  /*24d0*/  F2FP.BF16.F32.PACK_AB R104, R105, R104 ;  /* 0x000000686968723e */ /* 0x000fc400000010ff */
[----:B------:R-:W-:Y:S01]  /*24e0*/  F2FP.BF16.F32.PACK_AB R34, R37, R36 ;  /* 0x000000242522723e */ /* 0x000fe200000010ff */
[----:B------:R-:W-:Y:S01]  /*24f0*/  STSM.16.M88.4 [R2+0x4000], R120 ;  /* 0x0040007802007844 */ /* 0x000fe20000000200 */
[----:B------:R-:W-:Y:S02]  /*2500*/  F2FP.BF16.F32.PACK_AB R35, R39, R38 ;  /* 0x000000262723723e */ /* 0x000fe400000010ff */
[----:B------:R-:W-:Y:S01]  /*2510*/  F2FP.BF16.F32.PACK_AB R65, R67, R66 ;  /* 0x000000424341723e */ /* 0x000fe200000010ff */
[----:B------:R-:W-:Y:S01]  /*2520*/  STSM.16.M88.4 [R2+0x2000], R24 ;  /* 0x0020001802007844 */ /* 0x000fe20000000200 */
[----:B------:R-:W-:Y:S02]  /*2530*/  F2FP.BF16.F32.PACK_AB R105, R107, R106 ;  /* 0x0000006a6b69723e */ /* 0x000fe400000010ff */
[----:B------:R-:W-:Y:S01]  /*2540*/  F2FP.BF16.F32.PACK_AB R136, R137, R136 ;  /* 0x000000888988723e */ /* 0x000fe200000010ff */
[----:B------:R-:W-:Y:S01]  /*2550*/  STSM.16.M88.4 [R2+0x6000], R56 ;  /* 0x0060003802007844 */ /* 0x000fe20000000200 */
[----:B------:R-:W-:-:S02]  /*2560*/  F2FP.BF16.F32.PACK_AB R66, R69, R68 ;  /* 0x000000444542723e */ /* 0x000fc400000010ff */
[----:B------:R-:W-:Y:S01]  /*2570*/  F2FP.BF16.F32.PACK_AB R67, R71, R70 ;  /* 0x000000464743723e */ /* 0x000fe200000010ff */
[----:B------:R-:W-:Y:S01]  /*2580*/  STSM.16.M88.4 [R3], R96 ;  /* 0x0000006003007844 */ /* 0x000fe20000000200 */
[----:B------:R-:W-:Y:S02]  /*2590*/  LOP3.LUT R0, R0, 0x60, RZ, 0x3c, !PT ;  /* 0x0000006000007812 */ /* 0x000fe400078e3cff */
[----:B------:R-:W-:Y:S01]  /*25a0*/  F2FP.BF16.F32.PACK_AB R106, R109, R108 ;  /* 0x0000006c6d6a723e */ /* 0x000fe200000010ff */
[----:B------:R-:W-:Y:S01]  /*25b0*/  STSM.16.M88.4 [R3+0x4000], R128 ;  /* 0x0040008003007844 */ /* 0x000fe20000000200 */
[----:B------:R-:W-:Y:S01]  /*25c0*/  F2FP.BF16.F32.PACK_AB R107, R111, R110 ;  /* 0x0000006e6f6b723e */ /* 0x000fe200000010ff */
[----:B------:R-:W-:Y:S01]  /*25d0*/  VIADD R0, R0, UR20 ;  /* 0x0000001400007c36 */ /* 0x000fe20008000000 */
[----:B------:R-:W-:Y:S01]  /*25e0*/  F2FP.BF16.F32.PACK_AB R137, R139, R138 ;  /* 0x0000008a8b89723e */ /* 0x000fe200000010ff */
[----:B------:R-:W-:Y:S01]  /*25f0*/  STSM.16.M88.4 [R3+0x2000], R32 ;  /* 0x0020002003007844 */ /* 0x000fe20000000200 */
[----:B------:R-:W-:-:S02]  /*2600*/  F2FP.BF16.F32.PACK_AB R40, R41, R40 ;  /* 0x000000282928723e */ /* 0x000fc400000010ff */
[----:B------:R-:W-:Y:S01]  /*2610*/  F2FP.BF16.F32.PACK_AB R138, R141, R140 ;  /* 0x0000008c8d8a723e */ /* 0x000fe200000010ff */
[----:B------:R-:W-:Y:S01]  /*2620*/  STSM.16.M88.4 [R3+0x6000], R64 ;  /* 0x0060004003007844 */ /* 0x000fe20000000200 */
[----:B------:R-:W-:Y:S02]  /*2630*/  F2FP.BF16.F32.PACK_AB R139, R143, R142 ;  /* 0x0000008e8f8b723e */ /* 0x000fe400000010ff */
[----:B------:R-:W-:Y:S01]  /*2640*/  F2FP.BF16.F32.PACK_AB R41, R43, R42 ;  /* 0x0000002a2b29723e */ /* 0x000fe200000010ff */
[----:B------:R-:W-:Y:S01]  /*2650*/  STSM.16.M88.4 [R4], R104 ;  /* 0x0000006804007844 */ /* 0x000fe20000000200 */
[----:B------:R-:W-:Y:S02]  /*2660*/  F2FP.BF16.F32.PACK_AB R72, R73, R72 ;  /* 0x000000484948723e */ /* 0x000fe400000010ff */
[----:B------:R-:W-:Y:S01]  /*2670*/  F2FP.BF16.F32.PACK_AB R112, R113, R112 ;  /* 0x000000707170723e */ /* 0x000fe200000010ff */
[----:B------:R-:W-:Y:S01]  /*2680*/  STSM.16.M88.4 [R4+0x4000], R136 ;  /* 0x0040008804007844 */ /* 0x000fe20000000200 */
[----:B------:R-:W-:-:S02]  /*2690*/  F2FP.BF16.F32.PACK_AB R42, R45, R44 ;  /* 0x0000002c2d2a723e */ /* 0x000fc400000010ff */
[----:B------:R-:W-:Y:S02]  /*26a0*/  F2FP.BF16.F32.PACK_AB R43, R47, R46 ;  /* 0x0000002e2f2b723e */ /* 0x000fe400000010ff */
[----:B------:R-:W-:Y:S02]  /*26b0*/  F2FP.BF16.F32.PACK_AB R73, R75, R74 ;  /* 0x0000004a4b49723e */ /* 0x000fe400000010ff */
[----:B------:R-:W-:Y:S01]  /*26c0*/  F2FP.BF16.F32.PACK_AB R113, R115, R114 ;  /* 0x000000727371723e */ /* 0x000fe200000010ff */
[----:B------:R-:W-:Y:S01]  /*26d0*/  STSM.16.M88.4 [R4+0x2000], R40 ;  /* 0x0020002804007844 */ /* 0x000fe20000000200 */
[----:B------:R-:W-:Y:S02]  /*26e0*/  F2FP.BF16.F32.PACK_AB R144, R145, R144 ;  /* 0x000000909190723e */ /* 0x000fe400000010ff */
[----:B------:R-:W-:Y:S02]  /*26f0*/  F2FP.BF16.F32.PACK_AB R74, R77, R76 ;  /* 0x0000004c4d4a723e */ /* 0x000fe400000010ff */
[----:B------:R-:W-:-:S02]  /*2700*/  F2FP.BF16.F32.PACK_AB R75, R79, R78 ;  /* 0x0000004e4f4b723e */ /* 0x000fc400000010ff */
[----:B------:R-:W-:Y:S02]  /*2710*/  F2FP.BF16.F32.PACK_AB R114, R117, R116 ;  /* 0x000000747572723e */ /* 0x000fe400000010ff */
[----:B------:R-:W-:Y:S01]  /*2720*/  F2FP.BF16.F32.PACK_AB R115, R119, R118 ;  /* 0x000000767773723e */ /* 0x000fe200000010ff */
[----:B------:R-:W-:Y:S01]  /*2730*/  STSM.16.M88.4 [R4+0x6000], R72 ;  /* 0x0060004804007844 */ /* 0x000fe20000000200 */
[----:B------:R-:W-:Y:S02]  /*2740*/  F2FP.BF16.F32.PACK_AB R145, R147, R146 ;  /* 0x000000929391723e */ /* 0x000fe400000010ff */
[----:B------:R-:W-:Y:S01]  /*2750*/  F2FP.BF16.F32.PACK_AB R48, R49, R48 ;  /* 0x000000303130723e */ /* 0x000fe200000010ff */
[----:B------:R-:W-:Y:S01]  /*2760*/  STSM.16.M88.4 [R0], R112 ;  /* 0x0000007000007844 */ /* 0x000fe20000000200 */
[----:B------:R-:W-:Y:S02]  /*2770*/  F2FP.BF16.F32.PACK_AB R146, R149, R148 ;  /* 0x000000949592723e */ /* 0x000fe400000010ff */
[----:B------:R-:W-:-:S02]  /*2780*/  F2FP.BF16.F32.PACK_AB R147, R151, R150 ;  /* 0x000000969793723e */ /* 0x000fc400000010ff */
[----:B------:R-:W-:Y:S02]  /*2790*/  F2FP.BF16.F32.PACK_AB R49, R51, R50 ;  /* 0x000000323331723e */ /* 0x000fe400000010ff */
[----:B------:R-:W-:Y:S01]  /*27a0*/  F2FP.BF16.F32.PACK_AB R80, R81, R80 ;  /* 0x000000505150723e */ /* 0x000fe200000010ff */
[----:B------:R-:W-:Y:S01]  /*27b0*/  STSM.16.M88.4 [R0+0x4000], R144 ;  /* 0x0040009000007844 */ /* 0x000fe20000000200 */
[----:B------:R-:W-:Y:S02]  /*27c0*/  F2FP.BF16.F32.PACK_AB R50, R53, R52 ;  /* 0x000000343532723e */ /* 0x000fe400000010ff */
[----:B------:R-:W-:Y:S02]  /*27d0*/  F2FP.BF16.F32.PACK_AB R51, R55, R54 ;  /* 0x000000363733723e */ /* 0x000fe400000010ff */
[----:B------:R-:W-:Y:S02]  /*27e0*/  F2FP.BF16.F32.PACK_AB R81, R83, R82 ;  /* 0x000000525351723e */ /* 0x000fe400000010ff */
[----:B------:R-:W-:Y:S01]  /*27f0*/  F2FP.BF16.F32.PACK_AB R82, R85, R84 ;  /* 0x000000545552723e */ /* 0x000fe200000010ff */
[----:B------:R-:W-:Y:S01]  /*2800*/  STSM.16.M88.4 [R0+0x2000], R48 ;  /* 0x0020003000007844 */ /* 0x000fe20000000200 */
[----:B------:R-:W-:-:S05]  /*2810*/  F2FP.BF16.F32.PACK_AB R83, R87, R86 ;  /* 0x000000565753723e */ /* 0x000fca00000010ff */
[----:B------:R-:W-:Y:S01]  /*2820*/  STSM.16.M88.4 [R0+0x6000], R80 ;  /* 0x0060005000007844 */ /* 0x000fe20000000200 */
[----:B------:R1:W-:Y:S06]  /*2830*/  MEMBAR.ALL.CTA ;  /* 0x0000000000007992 */ /* 0x0003ec0000008000 */
[----:B-1----:R-:W1:Y:S02]  /*2840*/  FENCE.VIEW.ASYNC.S ;  /* 0x00000000000073c6 */ /* 0x002e640000000000 */
[----:B-1----:R-:W-:Y:S06]  /*2850*/  BAR.SYNC.DEFER_BLOCKING 0x0 ;  /* 0x0000000000007b1d */ /* 0x002fec0000010000 */
[----:B------:R1:W-:Y:S01]  /*2860*/  @UP1 UTMASTG.2D [UR8], [UR6] ;  /* 0x00000008060013b5 */ /* 0x0003e20008008000 */
[----:B------:R0:W-:Y:S01]  /*2870*/  UTMACMDFLUSH ;  /* 0x00000000000079b7 */ /* 0x0001e20000000000 */
[----:B------:R-:W-:-:S04]  /*2880*/  DEPBAR.LE SB0, 0x0 ;  /* 0x000080000000791a */ /* 0x000fc80000000000 */
[----:B------:R-:W-:Y:S06]  /*2890*/  BAR.SYNC.DEFER_BLOCKING 0x0 ;  /* 0x0000000000007b1d */ /* 0x000fec0000010000 */
[----:B-1----:R-:W-:Y:S05]  /*28a0*/  EXIT ;  /* 0x000000000000794d */ /* 0x002fea0003800000 */
.L_x_48:
[----:B------:R-:W1:Y:S02]  /*28b0*/  SYNCS.PHASECHK.TRANS64.TRYWAIT P0, [UR31+0x18000], R3 ;  /* 0x01800003ff0075a7 */ /* 0x000e64000800015f */
[----:B-1----:R-:W-:Y:S05]  /*28c0*/  @!P0 BRA `(.L_x_48) ;  /* 0xfffffffc00f88947 */ /* 0x002fea000383ffff */
[----:B------:R-:W-:Y:S05]  /*28d0*/  BRA `(.L_x_50) ;  /* 0xfffffff400847947 */ /* 0x000fea000383ffff */
.L_x_51:
[----:B------:R-:W-:-:S00]  /*28e0*/  BRA `(.L_x_51) ;  /* 0xfffffffc00fc7947 */ /* 0x000fc0000383ffff */
[----:B------:R-:W-:-:S00]  /*28f0*/  NOP ;  /* 0x0000000000007918 */ /* 0x000fc00000000000 */
        /* <DEDUP_REMOVED lines=8> */
.L_x_52:


//--------------------- .nv.shared.gluon_wgmma    --------------------------
	.section	.nv.shared.gluon_wgmma,"aw",@nobits
	.sectionflags	@""
	.align	16
	.zero		1024


//--------------------- .nv.shared.reserved.0     --------------------------
	.section	.nv.shared.reserved.0,"aw",@nobits
	.weak		__nv_reservedSMEM_offset_0_alias
	.size		__nv_reservedSMEM_offset_0_alias, 0, 0
	.other		__nv_reservedSMEM_offset_0_alias,@"STO_CUDA_RESERVED_SHARED STV_DEFAULT"
__nv_reservedSMEM_offset_0_alias:
	.zero		0


//--------------------- .nv.constant0.gluon_wgmma --------------------------
	.section	.nv.constant0.gluon_wgmma,"a",@progbits
	.sectionflags	@""
	.align	4
.nv.constant0.gluon_wgmma:
	.zero		608


//--------------------- SYMBOLS --------------------------

	.type		.nv.reservedSmem.offset0,@object
	.size		.nv.reservedSmem.offset0,0x4
